//
// Generated by NVIDIA NVVM Compiler
//
// Compiler Build ID: CL-36424714
// Cuda compilation tools, release 13.0, V13.0.88
// Based on NVVM 20.0.0
//

.version 9.0
.target sm_100
.address_size 64

	// .globl	default_function_kernel0
// _ZZ24default_function_kernel0E15pad_temp_shared has been demoted
// _ZZ24default_function_kernel0E13kernel_shared has been demoted
.extern .shared .align 16 .b8 shared_input[];

.visible .entry default_function_kernel0(
	.param .u64 .ptr .align 1 default_function_kernel0_param_0,
	.param .u64 .ptr .align 1 default_function_kernel0_param_1,
	.param .u64 .ptr .align 1 default_function_kernel0_param_2
)
{
	.reg .pred 	%p<633>;
	.reg .b16 	%rs<212>;
	.reg .b32 	%r<590>;
	.reg .b32 	%f<1278>;
	.reg .b64 	%rd<16>;
	// demoted variable
	.shared .align 4 .b8 _ZZ24default_function_kernel0E15pad_temp_shared[24192];
	// demoted variable
	.shared .align 4 .b8 _ZZ24default_function_kernel0E13kernel_shared[4608];
	mov.u32 	%r77, %tid.y;
	mov.u32 	%r78, %tid.z;
	mul.lo.s32 	%r79, %r77, 14;
	mad.lo.s32 	%r80, %r78, 96, %r79;
	mov.u32 	%r82, %ctaid.z;
	shl.b32 	%r83, %r82, 2;
	add.s32 	%r84, %r83, %r78;
	cvt.u16.u32 	%rs1, %r77;
	mul.lo.s16 	%rs2, %rs1, 24;
	mul.hi.u16 	%rs3, %rs2, 18725;
	shr.u16 	%rs4, %rs3, 1;
	mul.lo.s16 	%rs5, %rs4, 7;
	sub.s16 	%rs6, %rs2, %rs5;
	cvt.u32.u16 	%r1, %rs6;
	or.b16  	%rs7, %rs2, 1;
	mul.hi.u16 	%rs8, %rs7, 18725;
	shr.u16 	%rs9, %rs8, 1;
	mul.lo.s16 	%rs10, %rs9, 7;
	sub.s16 	%rs11, %rs7, %rs10;
	cvt.u32.u16 	%r2, %rs11;
	or.b16  	%rs12, %rs2, 2;
	mul.hi.u16 	%rs13, %rs12, 18725;
	shr.u16 	%rs14, %rs13, 1;
	mul.lo.s16 	%rs15, %rs14, 7;
	sub.s16 	%rs16, %rs12, %rs15;
	cvt.u32.u16 	%r3, %rs16;
	or.b16  	%rs17, %rs2, 3;
	mul.hi.u16 	%rs18, %rs17, 18725;
	shr.u16 	%rs19, %rs18, 1;
	mul.lo.s16 	%rs20, %rs19, 7;
	sub.s16 	%rs21, %rs17, %rs20;
	cvt.u32.u16 	%r4, %rs21;
	or.b16  	%rs22, %rs2, 4;
	mul.hi.u16 	%rs23, %rs22, 18725;
	shr.u16 	%rs24, %rs23, 1;
	mul.lo.s16 	%rs25, %rs24, 7;
	sub.s16 	%rs26, %rs22, %rs25;
	cvt.u32.u16 	%r5, %rs26;
	or.b16  	%rs27, %rs2, 5;
	mul.hi.u16 	%rs28, %rs27, 18725;
	shr.u16 	%rs29, %rs28, 1;
	mul.lo.s16 	%rs30, %rs29, 7;
	sub.s16 	%rs31, %rs27, %rs30;
	cvt.u32.u16 	%r6, %rs31;
	or.b16  	%rs32, %rs2, 6;
	mul.hi.u16 	%rs33, %rs32, 18725;
	shr.u16 	%rs34, %rs33, 1;
	mul.lo.s16 	%rs35, %rs34, 7;
	sub.s16 	%rs36, %rs32, %rs35;
	cvt.u32.u16 	%r7, %rs36;
	or.b16  	%rs37, %rs2, 7;
	mul.hi.u16 	%rs38, %rs37, 18725;
	shr.u16 	%rs39, %rs38, 1;
	mul.lo.s16 	%rs40, %rs39, 7;
	sub.s16 	%rs41, %rs37, %rs40;
	cvt.u32.u16 	%r8, %rs41;
	add.s16 	%rs42, %rs2, 8;
	mul.hi.u16 	%rs43, %rs42, 9363;
	sub.s16 	%rs44, %rs42, %rs43;
	shr.u16 	%rs45, %rs44, 1;
	add.s16 	%rs46, %rs45, %rs43;
	shr.u16 	%rs47, %rs46, 2;
	mul.lo.s16 	%rs48, %rs47, 7;
	sub.s16 	%rs49, %rs42, %rs48;
	cvt.u32.u16 	%r9, %rs49;
	add.s16 	%rs50, %rs2, 9;
	mul.hi.u16 	%rs51, %rs50, 9363;
	sub.s16 	%rs52, %rs50, %rs51;
	shr.u16 	%rs53, %rs52, 1;
	add.s16 	%rs54, %rs53, %rs51;
	shr.u16 	%rs55, %rs54, 2;
	mul.lo.s16 	%rs56, %rs55, 7;
	sub.s16 	%rs57, %rs50, %rs56;
	cvt.u32.u16 	%r10, %rs57;
	add.s16 	%rs58, %rs2, 10;
	mul.hi.u16 	%rs59, %rs58, 9363;
	sub.s16 	%rs60, %rs58, %rs59;
	shr.u16 	%rs61, %rs60, 1;
	add.s16 	%rs62, %rs61, %rs59;
	shr.u16 	%rs63, %rs62, 2;
	mul.lo.s16 	%rs64, %rs63, 7;
	sub.s16 	%rs65, %rs58, %rs64;
	cvt.u32.u16 	%r11, %rs65;
	add.s16 	%rs66, %rs2, 11;
	mul.hi.u16 	%rs67, %rs66, 9363;
	sub.s16 	%rs68, %rs66, %rs67;
	shr.u16 	%rs69, %rs68, 1;
	add.s16 	%rs70, %rs69, %rs67;
	shr.u16 	%rs71, %rs70, 2;
	mul.lo.s16 	%rs72, %rs71, 7;
	sub.s16 	%rs73, %rs66, %rs72;
	cvt.u32.u16 	%r12, %rs73;
	add.s16 	%rs74, %rs2, 12;
	mul.hi.u16 	%rs75, %rs74, 9363;
	sub.s16 	%rs76, %rs74, %rs75;
	shr.u16 	%rs77, %rs76, 1;
	add.s16 	%rs78, %rs77, %rs75;
	shr.u16 	%rs79, %rs78, 2;
	mul.lo.s16 	%rs80, %rs79, 7;
	sub.s16 	%rs81, %rs74, %rs80;
	cvt.u32.u16 	%r13, %rs81;
	add.s16 	%rs82, %rs2, 13;
	mul.hi.u16 	%rs83, %rs82, 9363;
	sub.s16 	%rs84, %rs82, %rs83;
	shr.u16 	%rs85, %rs84, 1;
	add.s16 	%rs86, %rs85, %rs83;
	shr.u16 	%rs87, %rs86, 2;
	mul.lo.s16 	%rs88, %rs87, 7;
	sub.s16 	%rs89, %rs82, %rs88;
	cvt.u32.u16 	%r14, %rs89;
	add.s16 	%rs90, %rs2, 14;
	mul.hi.u16 	%rs91, %rs90, 9363;
	sub.s16 	%rs92, %rs90, %rs91;
	shr.u16 	%rs93, %rs92, 1;
	add.s16 	%rs94, %rs93, %rs91;
	shr.u16 	%rs95, %rs94, 2;
	mul.lo.s16 	%rs96, %rs95, 7;
	sub.s16 	%rs97, %rs90, %rs96;
	cvt.u32.u16 	%r15, %rs97;
	add.s16 	%rs98, %rs2, 15;
	mul.hi.u16 	%rs99, %rs98, 9363;
	sub.s16 	%rs100, %rs98, %rs99;
	shr.u16 	%rs101, %rs100, 1;
	add.s16 	%rs102, %rs101, %rs99;
	shr.u16 	%rs103, %rs102, 2;
	mul.lo.s16 	%rs104, %rs103, 7;
	sub.s16 	%rs105, %rs98, %rs104;
	cvt.u32.u16 	%r16, %rs105;
	add.s16 	%rs106, %rs2, 16;
	mul.hi.u16 	%rs107, %rs106, 9363;
	sub.s16 	%rs108, %rs106, %rs107;
	shr.u16 	%rs109, %rs108, 1;
	add.s16 	%rs110, %rs109, %rs107;
	shr.u16 	%rs111, %rs110, 2;
	mul.lo.s16 	%rs112, %rs111, 7;
	sub.s16 	%rs113, %rs106, %rs112;
	cvt.u32.u16 	%r17, %rs113;
	add.s16 	%rs114, %rs2, 17;
	mul.hi.u16 	%rs115, %rs114, 9363;
	sub.s16 	%rs116, %rs114, %rs115;
	shr.u16 	%rs117, %rs116, 1;
	add.s16 	%rs118, %rs117, %rs115;
	shr.u16 	%rs119, %rs118, 2;
	mul.lo.s16 	%rs120, %rs119, 7;
	sub.s16 	%rs121, %rs114, %rs120;
	cvt.u32.u16 	%r18, %rs121;
	add.s16 	%rs122, %rs2, 18;
	mul.hi.u16 	%rs123, %rs122, 9363;
	sub.s16 	%rs124, %rs122, %rs123;
	shr.u16 	%rs125, %rs124, 1;
	add.s16 	%rs126, %rs125, %rs123;
	shr.u16 	%rs127, %rs126, 2;
	mul.lo.s16 	%rs128, %rs127, 7;
	sub.s16 	%rs129, %rs122, %rs128;
	cvt.u32.u16 	%r19, %rs129;
	add.s16 	%rs130, %rs2, 19;
	mul.hi.u16 	%rs131, %rs130, 9363;
	sub.s16 	%rs132, %rs130, %rs131;
	shr.u16 	%rs133, %rs132, 1;
	add.s16 	%rs134, %rs133, %rs131;
	shr.u16 	%rs135, %rs134, 2;
	mul.lo.s16 	%rs136, %rs135, 7;
	sub.s16 	%rs137, %rs130, %rs136;
	cvt.u32.u16 	%r20, %rs137;
	add.s16 	%rs138, %rs2, 20;
	mul.hi.u16 	%rs139, %rs138, 9363;
	sub.s16 	%rs140, %rs138, %rs139;
	shr.u16 	%rs141, %rs140, 1;
	add.s16 	%rs142, %rs141, %rs139;
	shr.u16 	%rs143, %rs142, 2;
	mul.lo.s16 	%rs144, %rs143, 7;
	sub.s16 	%rs145, %rs138, %rs144;
	cvt.u32.u16 	%r21, %rs145;
	add.s16 	%rs146, %rs2, 21;
	mul.hi.u16 	%rs147, %rs146, 9363;
	sub.s16 	%rs148, %rs146, %rs147;
	shr.u16 	%rs149, %rs148, 1;
	add.s16 	%rs150, %rs149, %rs147;
	shr.u16 	%rs151, %rs150, 2;
	mul.lo.s16 	%rs152, %rs151, 7;
	sub.s16 	%rs153, %rs146, %rs152;
	cvt.u32.u16 	%r22, %rs153;
	add.s16 	%rs154, %rs2, 22;
	mul.hi.u16 	%rs155, %rs154, 9363;
	sub.s16 	%rs156, %rs154, %rs155;
	shr.u16 	%rs157, %rs156, 1;
	add.s16 	%rs158, %rs157, %rs155;
	shr.u16 	%rs159, %rs158, 2;
	mul.lo.s16 	%rs160, %rs159, 7;
	sub.s16 	%rs161, %rs154, %rs160;
	cvt.u32.u16 	%r23, %rs161;
	add.s16 	%rs162, %rs2, 23;
	mul.hi.u16 	%rs163, %rs162, 9363;
	sub.s16 	%rs164, %rs162, %rs163;
	shr.u16 	%rs165, %rs164, 1;
	add.s16 	%rs166, %rs165, %rs163;
	shr.u16 	%rs167, %rs166, 2;
	mul.lo.s16 	%rs168, %rs167, 7;
	sub.s16 	%rs169, %rs162, %rs168;
	cvt.u32.u16 	%r24, %rs169;
	cvt.u16.u32 	%rs170, %r79;
	mul.hi.u16 	%rs171, %rs170, 10923;
	shr.u16 	%rs172, %rs171, 4;
	cvt.u32.u16 	%r85, %rs172;
	add.s32 	%r86, %r78, %r85;
	setp.gt.u32 	%p15, %r86, 3;
	setp.gt.u32 	%p16, %r80, 383;
	or.pred  	%p1, %p15, %p16;
	add.s32 	%r25, %r84, %r85;
	or.b16  	%rs173, %rs170, 1;
	mul.hi.u16 	%rs174, %rs173, 10923;
	shr.u16 	%rs175, %rs174, 4;
	cvt.u32.u16 	%r87, %rs175;
	add.s32 	%r88, %r78, %r87;
	setp.gt.u32 	%p17, %r88, 3;
	setp.gt.u32 	%p18, %r80, 382;
	or.pred  	%p2, %p17, %p18;
	add.s32 	%r26, %r84, %r87;
	add.s16 	%rs176, %rs170, 2;
	mul.hi.u16 	%rs177, %rs176, 10923;
	shr.u16 	%rs178, %rs177, 4;
	cvt.u32.u16 	%r89, %rs178;
	add.s32 	%r90, %r78, %r89;
	setp.gt.u32 	%p19, %r90, 3;
	setp.gt.u32 	%p20, %r80, 381;
	or.pred  	%p3, %p19, %p20;
	add.s32 	%r27, %r84, %r89;
	add.s16 	%rs179, %rs170, 3;
	mul.hi.u16 	%rs180, %rs179, 10923;
	shr.u16 	%rs181, %rs180, 4;
	cvt.u32.u16 	%r91, %rs181;
	add.s32 	%r92, %r78, %r91;
	setp.gt.u32 	%p21, %r92, 3;
	setp.gt.u32 	%p22, %r80, 380;
	or.pred  	%p4, %p21, %p22;
	add.s32 	%r28, %r84, %r91;
	add.s16 	%rs182, %rs170, 4;
	mul.hi.u16 	%rs183, %rs182, 10923;
	shr.u16 	%rs184, %rs183, 4;
	cvt.u32.u16 	%r93, %rs184;
	add.s32 	%r94, %r78, %r93;
	setp.gt.u32 	%p23, %r94, 3;
	setp.gt.u32 	%p24, %r80, 379;
	or.pred  	%p5, %p23, %p24;
	add.s32 	%r29, %r84, %r93;
	add.s16 	%rs185, %rs170, 5;
	mul.hi.u16 	%rs186, %rs185, 10923;
	shr.u16 	%rs187, %rs186, 4;
	cvt.u32.u16 	%r95, %rs187;
	add.s32 	%r96, %r78, %r95;
	setp.gt.u32 	%p25, %r96, 3;
	setp.gt.u32 	%p26, %r80, 378;
	or.pred  	%p6, %p25, %p26;
	add.s32 	%r30, %r84, %r95;
	add.s16 	%rs188, %rs170, 6;
	mul.hi.u16 	%rs189, %rs188, 10923;
	shr.u16 	%rs190, %rs189, 4;
	cvt.u32.u16 	%r97, %rs190;
	add.s32 	%r98, %r78, %r97;
	setp.gt.u32 	%p27, %r98, 3;
	setp.gt.u32 	%p28, %r80, 377;
	or.pred  	%p7, %p27, %p28;
	add.s32 	%r31, %r84, %r97;
	add.s16 	%rs191, %rs170, 7;
	mul.hi.u16 	%rs192, %rs191, 10923;
	shr.u16 	%rs193, %rs192, 4;
	cvt.u32.u16 	%r99, %rs193;
	add.s32 	%r100, %r78, %r99;
	setp.gt.u32 	%p29, %r100, 3;
	setp.gt.u32 	%p30, %r80, 376;
	or.pred  	%p8, %p29, %p30;
	add.s32 	%r32, %r84, %r99;
	add.s16 	%rs194, %rs170, 8;
	mul.hi.u16 	%rs195, %rs194, 10923;
	shr.u16 	%rs196, %rs195, 4;
	cvt.u32.u16 	%r101, %rs196;
	add.s32 	%r102, %r78, %r101;
	setp.gt.u32 	%p31, %r102, 3;
	setp.gt.u32 	%p32, %r80, 375;
	or.pred  	%p9, %p31, %p32;
	add.s32 	%r33, %r84, %r101;
	add.s16 	%rs197, %rs170, 9;
	mul.hi.u16 	%rs198, %rs197, 10923;
	shr.u16 	%rs199, %rs198, 4;
	cvt.u32.u16 	%r103, %rs199;
	add.s32 	%r104, %r78, %r103;
	setp.gt.u32 	%p33, %r104, 3;
	setp.gt.u32 	%p34, %r80, 374;
	or.pred  	%p10, %p33, %p34;
	add.s32 	%r34, %r84, %r103;
	add.s16 	%rs200, %rs170, 10;
	mul.hi.u16 	%rs201, %rs200, 10923;
	shr.u16 	%rs202, %rs201, 4;
	cvt.u32.u16 	%r105, %rs202;
	add.s32 	%r106, %r78, %r105;
	setp.gt.u32 	%p35, %r106, 3;
	setp.gt.u32 	%p36, %r80, 373;
	or.pred  	%p11, %p35, %p36;
	add.s32 	%r35, %r84, %r105;
	add.s16 	%rs203, %rs170, 11;
	mul.hi.u16 	%rs204, %rs203, 10923;
	shr.u16 	%rs205, %rs204, 4;
	cvt.u32.u16 	%r107, %rs205;
	add.s32 	%r108, %r78, %r107;
	setp.gt.u32 	%p37, %r108, 3;
	setp.gt.u32 	%p38, %r80, 372;
	or.pred  	%p12, %p37, %p38;
	add.s32 	%r36, %r84, %r107;
	add.s16 	%rs206, %rs170, 12;
	mul.hi.u16 	%rs207, %rs206, 10923;
	shr.u16 	%rs208, %rs207, 4;
	cvt.u32.u16 	%r109, %rs208;
	add.s32 	%r110, %r78, %r109;
	setp.gt.u32 	%p39, %r110, 3;
	setp.gt.u32 	%p40, %r80, 371;
	or.pred  	%p13, %p39, %p40;
	add.s32 	%r37, %r84, %r109;
	add.s16 	%rs209, %rs170, 13;
	mul.hi.u16 	%rs210, %rs209, 10923;
	shr.u16 	%rs211, %rs210, 4;
	cvt.u32.u16 	%r111, %rs211;
	add.s32 	%r112, %r78, %r111;
	setp.gt.u32 	%p41, %r112, 3;
	setp.gt.u32 	%p42, %r80, 370;
	or.pred  	%p14, %p41, %p42;
	add.s32 	%r38, %r84, %r111;
	mov.b32 	%r587, 0;
	mov.f32 	%f1271, 0f00000000;
	mov.f32 	%f1272, %f1271;
	mov.f32 	%f1273, %f1271;
	mov.f32 	%f1274, %f1271;
	mov.f32 	%f1275, %f1271;
	mov.f32 	%f1276, %f1271;
	mov.f32 	%f1277, %f1271;
$L__BB0_1:
	ld.param.u64 	%rd13, [default_function_kernel0_param_0];
	bar.sync 	0;
	mov.u32 	%r43, %tid.z;
	mov.u32 	%r40, %tid.y;
	mul.lo.s32 	%r113, %r40, 216;
	mad.lo.s32 	%r114, %r43, 1512, %r113;
	shl.b32 	%r115, %r114, 2;
	mov.u32 	%r116, _ZZ24default_function_kernel0E15pad_temp_shared;
	add.s32 	%r41, %r116, %r115;
	mov.b32 	%r117, 0;
	st.shared.u32 	[%r41], %r117;
	or.b32  	%r42, %r587, %r1;
	setp.eq.s32 	%p43, %r42, 0;
	mul.lo.s32 	%r118, %r43, 1176;
	mad.lo.s32 	%r119, %r40, 168, %r118;
	mad.lo.s32 	%r120, %r587, 7, %r119;
	add.s32 	%r121, %r120, -7;
	cvta.to.global.u64 	%rd6, %rd13;
	mul.wide.s32 	%rd7, %r121, 4;
	add.s64 	%rd1, %rd6, %rd7;
	mov.f32 	%f1103, 0f00000000;
	@%p43 bra 	$L__BB0_4;
	add.s32 	%r122, %r587, %r1;
	and.b32  	%r123, %r122, 8;
	setp.ne.s32 	%p44, %r123, 0;
	@%p44 bra 	$L__BB0_4;
	ld.global.nc.f32 	%f1103, [%rd1];
$L__BB0_4:
	setp.eq.s32 	%p45, %r42, 0;
	st.shared.f32 	[%r41+4], %f1103;
	mov.f32 	%f1104, 0f00000000;
	@%p45 bra 	$L__BB0_7;
	add.s32 	%r124, %r587, %r1;
	and.b32  	%r125, %r124, 8;
	setp.ne.s32 	%p46, %r125, 0;
	@%p46 bra 	$L__BB0_7;
	ld.global.nc.f32 	%f1104, [%rd1+4];
$L__BB0_7:
	setp.eq.s32 	%p47, %r42, 0;
	st.shared.f32 	[%r41+8], %f1104;
	mov.f32 	%f1105, 0f00000000;
	@%p47 bra 	$L__BB0_10;
	add.s32 	%r126, %r587, %r1;
	and.b32  	%r127, %r126, 8;
	setp.ne.s32 	%p48, %r127, 0;
	@%p48 bra 	$L__BB0_10;
	ld.global.nc.f32 	%f1105, [%rd1+8];
$L__BB0_10:
	setp.eq.s32 	%p49, %r42, 0;
	st.shared.f32 	[%r41+12], %f1105;
	mov.f32 	%f1106, 0f00000000;
	@%p49 bra 	$L__BB0_13;
	add.s32 	%r128, %r587, %r1;
	and.b32  	%r129, %r128, 8;
	setp.ne.s32 	%p50, %r129, 0;
	@%p50 bra 	$L__BB0_13;
	ld.global.nc.f32 	%f1106, [%rd1+12];
$L__BB0_13:
	setp.eq.s32 	%p51, %r42, 0;
	st.shared.f32 	[%r41+16], %f1106;
	mov.f32 	%f1107, 0f00000000;
	@%p51 bra 	$L__BB0_16;
	add.s32 	%r130, %r587, %r1;
	and.b32  	%r131, %r130, 8;
	setp.ne.s32 	%p52, %r131, 0;
	@%p52 bra 	$L__BB0_16;
	ld.global.nc.f32 	%f1107, [%rd1+16];
$L__BB0_16:
	setp.eq.s32 	%p53, %r42, 0;
	st.shared.f32 	[%r41+20], %f1107;
	mov.f32 	%f1108, 0f00000000;
	@%p53 bra 	$L__BB0_19;
	add.s32 	%r132, %r587, %r1;
	and.b32  	%r133, %r132, 8;
	setp.ne.s32 	%p54, %r133, 0;
	@%p54 bra 	$L__BB0_19;
	ld.global.nc.f32 	%f1108, [%rd1+20];
$L__BB0_19:
	setp.eq.s32 	%p55, %r42, 0;
	st.shared.f32 	[%r41+24], %f1108;
	mov.f32 	%f1109, 0f00000000;
	@%p55 bra 	$L__BB0_22;
	add.s32 	%r134, %r587, %r1;
	and.b32  	%r135, %r134, 8;
	setp.ne.s32 	%p56, %r135, 0;
	@%p56 bra 	$L__BB0_22;
	ld.global.nc.f32 	%f1109, [%rd1+24];
$L__BB0_22:
	st.shared.f32 	[%r41+28], %f1109;
	mov.b32 	%r136, 0;
	st.shared.u32 	[%r41+32], %r136;
	st.shared.u32 	[%r41+36], %r136;
	or.b32  	%r44, %r587, %r2;
	setp.eq.s32 	%p57, %r44, 0;
	mov.f32 	%f1110, 0f00000000;
	@%p57 bra 	$L__BB0_25;
	add.s32 	%r137, %r587, %r2;
	and.b32  	%r138, %r137, 8;
	setp.ne.s32 	%p58, %r138, 0;
	@%p58 bra 	$L__BB0_25;
	ld.global.nc.f32 	%f1110, [%rd1+28];
$L__BB0_25:
	setp.eq.s32 	%p59, %r44, 0;
	st.shared.f32 	[%r41+40], %f1110;
	mov.f32 	%f1111, 0f00000000;
	@%p59 bra 	$L__BB0_28;
	add.s32 	%r139, %r587, %r2;
	and.b32  	%r140, %r139, 8;
	setp.ne.s32 	%p60, %r140, 0;
	@%p60 bra 	$L__BB0_28;
	ld.global.nc.f32 	%f1111, [%rd1+32];
$L__BB0_28:
	setp.eq.s32 	%p61, %r44, 0;
	st.shared.f32 	[%r41+44], %f1111;
	mov.f32 	%f1112, 0f00000000;
	@%p61 bra 	$L__BB0_31;
	add.s32 	%r141, %r587, %r2;
	and.b32  	%r142, %r141, 8;
	setp.ne.s32 	%p62, %r142, 0;
	@%p62 bra 	$L__BB0_31;
	ld.global.nc.f32 	%f1112, [%rd1+36];
$L__BB0_31:
	setp.eq.s32 	%p63, %r44, 0;
	st.shared.f32 	[%r41+48], %f1112;
	mov.f32 	%f1113, 0f00000000;
	@%p63 bra 	$L__BB0_34;
	add.s32 	%r143, %r587, %r2;
	and.b32  	%r144, %r143, 8;
	setp.ne.s32 	%p64, %r144, 0;
	@%p64 bra 	$L__BB0_34;
	ld.global.nc.f32 	%f1113, [%rd1+40];
$L__BB0_34:
	setp.eq.s32 	%p65, %r44, 0;
	st.shared.f32 	[%r41+52], %f1113;
	mov.f32 	%f1114, 0f00000000;
	@%p65 bra 	$L__BB0_37;
	add.s32 	%r145, %r587, %r2;
	and.b32  	%r146, %r145, 8;
	setp.ne.s32 	%p66, %r146, 0;
	@%p66 bra 	$L__BB0_37;
	ld.global.nc.f32 	%f1114, [%rd1+44];
$L__BB0_37:
	setp.eq.s32 	%p67, %r44, 0;
	st.shared.f32 	[%r41+56], %f1114;
	mov.f32 	%f1115, 0f00000000;
	@%p67 bra 	$L__BB0_40;
	add.s32 	%r147, %r587, %r2;
	and.b32  	%r148, %r147, 8;
	setp.ne.s32 	%p68, %r148, 0;
	@%p68 bra 	$L__BB0_40;
	ld.global.nc.f32 	%f1115, [%rd1+48];
$L__BB0_40:
	setp.eq.s32 	%p69, %r44, 0;
	st.shared.f32 	[%r41+60], %f1115;
	mov.f32 	%f1116, 0f00000000;
	@%p69 bra 	$L__BB0_43;
	add.s32 	%r149, %r587, %r2;
	and.b32  	%r150, %r149, 8;
	setp.ne.s32 	%p70, %r150, 0;
	@%p70 bra 	$L__BB0_43;
	ld.global.nc.f32 	%f1116, [%rd1+52];
$L__BB0_43:
	st.shared.f32 	[%r41+64], %f1116;
	mov.b32 	%r151, 0;
	st.shared.u32 	[%r41+68], %r151;
	st.shared.u32 	[%r41+72], %r151;
	or.b32  	%r45, %r587, %r3;
	setp.eq.s32 	%p71, %r45, 0;
	mov.f32 	%f1117, 0f00000000;
	@%p71 bra 	$L__BB0_46;
	add.s32 	%r152, %r587, %r3;
	and.b32  	%r153, %r152, 8;
	setp.ne.s32 	%p72, %r153, 0;
	@%p72 bra 	$L__BB0_46;
	ld.global.nc.f32 	%f1117, [%rd1+56];
$L__BB0_46:
	setp.eq.s32 	%p73, %r45, 0;
	st.shared.f32 	[%r41+76], %f1117;
	mov.f32 	%f1118, 0f00000000;
	@%p73 bra 	$L__BB0_49;
	add.s32 	%r154, %r587, %r3;
	and.b32  	%r155, %r154, 8;
	setp.ne.s32 	%p74, %r155, 0;
	@%p74 bra 	$L__BB0_49;
	ld.global.nc.f32 	%f1118, [%rd1+60];
$L__BB0_49:
	setp.eq.s32 	%p75, %r45, 0;
	st.shared.f32 	[%r41+80], %f1118;
	mov.f32 	%f1119, 0f00000000;
	@%p75 bra 	$L__BB0_52;
	add.s32 	%r156, %r587, %r3;
	and.b32  	%r157, %r156, 8;
	setp.ne.s32 	%p76, %r157, 0;
	@%p76 bra 	$L__BB0_52;
	ld.global.nc.f32 	%f1119, [%rd1+64];
$L__BB0_52:
	setp.eq.s32 	%p77, %r45, 0;
	st.shared.f32 	[%r41+84], %f1119;
	mov.f32 	%f1120, 0f00000000;
	@%p77 bra 	$L__BB0_55;
	add.s32 	%r158, %r587, %r3;
	and.b32  	%r159, %r158, 8;
	setp.ne.s32 	%p78, %r159, 0;
	@%p78 bra 	$L__BB0_55;
	ld.global.nc.f32 	%f1120, [%rd1+68];
$L__BB0_55:
	setp.eq.s32 	%p79, %r45, 0;
	st.shared.f32 	[%r41+88], %f1120;
	mov.f32 	%f1121, 0f00000000;
	@%p79 bra 	$L__BB0_58;
	add.s32 	%r160, %r587, %r3;
	and.b32  	%r161, %r160, 8;
	setp.ne.s32 	%p80, %r161, 0;
	@%p80 bra 	$L__BB0_58;
	ld.global.nc.f32 	%f1121, [%rd1+72];
$L__BB0_58:
	setp.eq.s32 	%p81, %r45, 0;
	st.shared.f32 	[%r41+92], %f1121;
	mov.f32 	%f1122, 0f00000000;
	@%p81 bra 	$L__BB0_61;
	add.s32 	%r162, %r587, %r3;
	and.b32  	%r163, %r162, 8;
	setp.ne.s32 	%p82, %r163, 0;
	@%p82 bra 	$L__BB0_61;
	ld.global.nc.f32 	%f1122, [%rd1+76];
$L__BB0_61:
	setp.eq.s32 	%p83, %r45, 0;
	st.shared.f32 	[%r41+96], %f1122;
	mov.f32 	%f1123, 0f00000000;
	@%p83 bra 	$L__BB0_64;
	add.s32 	%r164, %r587, %r3;
	and.b32  	%r165, %r164, 8;
	setp.ne.s32 	%p84, %r165, 0;
	@%p84 bra 	$L__BB0_64;
	ld.global.nc.f32 	%f1123, [%rd1+80];
$L__BB0_64:
	st.shared.f32 	[%r41+100], %f1123;
	mov.b32 	%r166, 0;
	st.shared.u32 	[%r41+104], %r166;
	st.shared.u32 	[%r41+108], %r166;
	or.b32  	%r46, %r587, %r4;
	setp.eq.s32 	%p85, %r46, 0;
	mov.f32 	%f1124, 0f00000000;
	@%p85 bra 	$L__BB0_67;
	add.s32 	%r167, %r587, %r4;
	and.b32  	%r168, %r167, 8;
	setp.ne.s32 	%p86, %r168, 0;
	@%p86 bra 	$L__BB0_67;
	ld.global.nc.f32 	%f1124, [%rd1+84];
$L__BB0_67:
	setp.eq.s32 	%p87, %r46, 0;
	st.shared.f32 	[%r41+112], %f1124;
	mov.f32 	%f1125, 0f00000000;
	@%p87 bra 	$L__BB0_70;
	add.s32 	%r169, %r587, %r4;
	and.b32  	%r170, %r169, 8;
	setp.ne.s32 	%p88, %r170, 0;
	@%p88 bra 	$L__BB0_70;
	ld.global.nc.f32 	%f1125, [%rd1+88];
$L__BB0_70:
	setp.eq.s32 	%p89, %r46, 0;
	st.shared.f32 	[%r41+116], %f1125;
	mov.f32 	%f1126, 0f00000000;
	@%p89 bra 	$L__BB0_73;
	add.s32 	%r171, %r587, %r4;
	and.b32  	%r172, %r171, 8;
	setp.ne.s32 	%p90, %r172, 0;
	@%p90 bra 	$L__BB0_73;
	ld.global.nc.f32 	%f1126, [%rd1+92];
$L__BB0_73:
	setp.eq.s32 	%p91, %r46, 0;
	st.shared.f32 	[%r41+120], %f1126;
	mov.f32 	%f1127, 0f00000000;
	@%p91 bra 	$L__BB0_76;
	add.s32 	%r173, %r587, %r4;
	and.b32  	%r174, %r173, 8;
	setp.ne.s32 	%p92, %r174, 0;
	@%p92 bra 	$L__BB0_76;
	ld.global.nc.f32 	%f1127, [%rd1+96];
$L__BB0_76:
	setp.eq.s32 	%p93, %r46, 0;
	st.shared.f32 	[%r41+124], %f1127;
	mov.f32 	%f1128, 0f00000000;
	@%p93 bra 	$L__BB0_79;
	add.s32 	%r175, %r587, %r4;
	and.b32  	%r176, %r175, 8;
	setp.ne.s32 	%p94, %r176, 0;
	@%p94 bra 	$L__BB0_79;
	ld.global.nc.f32 	%f1128, [%rd1+100];
$L__BB0_79:
	setp.eq.s32 	%p95, %r46, 0;
	st.shared.f32 	[%r41+128], %f1128;
	mov.f32 	%f1129, 0f00000000;
	@%p95 bra 	$L__BB0_82;
	add.s32 	%r177, %r587, %r4;
	and.b32  	%r178, %r177, 8;
	setp.ne.s32 	%p96, %r178, 0;
	@%p96 bra 	$L__BB0_82;
	ld.global.nc.f32 	%f1129, [%rd1+104];
$L__BB0_82:
	setp.eq.s32 	%p97, %r46, 0;
	st.shared.f32 	[%r41+132], %f1129;
	mov.f32 	%f1130, 0f00000000;
	@%p97 bra 	$L__BB0_85;
	add.s32 	%r179, %r587, %r4;
	and.b32  	%r180, %r179, 8;
	setp.ne.s32 	%p98, %r180, 0;
	@%p98 bra 	$L__BB0_85;
	ld.global.nc.f32 	%f1130, [%rd1+108];
$L__BB0_85:
	st.shared.f32 	[%r41+136], %f1130;
	mov.b32 	%r181, 0;
	st.shared.u32 	[%r41+140], %r181;
	st.shared.u32 	[%r41+144], %r181;
	or.b32  	%r47, %r587, %r5;
	setp.eq.s32 	%p99, %r47, 0;
	mov.f32 	%f1131, 0f00000000;
	@%p99 bra 	$L__BB0_88;
	add.s32 	%r182, %r587, %r5;
	and.b32  	%r183, %r182, 8;
	setp.ne.s32 	%p100, %r183, 0;
	@%p100 bra 	$L__BB0_88;
	ld.global.nc.f32 	%f1131, [%rd1+112];
$L__BB0_88:
	setp.eq.s32 	%p101, %r47, 0;
	st.shared.f32 	[%r41+148], %f1131;
	mov.f32 	%f1132, 0f00000000;
	@%p101 bra 	$L__BB0_91;
	add.s32 	%r184, %r587, %r5;
	and.b32  	%r185, %r184, 8;
	setp.ne.s32 	%p102, %r185, 0;
	@%p102 bra 	$L__BB0_91;
	ld.global.nc.f32 	%f1132, [%rd1+116];
$L__BB0_91:
	setp.eq.s32 	%p103, %r47, 0;
	st.shared.f32 	[%r41+152], %f1132;
	mov.f32 	%f1133, 0f00000000;
	@%p103 bra 	$L__BB0_94;
	add.s32 	%r186, %r587, %r5;
	and.b32  	%r187, %r186, 8;
	setp.ne.s32 	%p104, %r187, 0;
	@%p104 bra 	$L__BB0_94;
	ld.global.nc.f32 	%f1133, [%rd1+120];
$L__BB0_94:
	setp.eq.s32 	%p105, %r47, 0;
	st.shared.f32 	[%r41+156], %f1133;
	mov.f32 	%f1134, 0f00000000;
	@%p105 bra 	$L__BB0_97;
	add.s32 	%r188, %r587, %r5;
	and.b32  	%r189, %r188, 8;
	setp.ne.s32 	%p106, %r189, 0;
	@%p106 bra 	$L__BB0_97;
	ld.global.nc.f32 	%f1134, [%rd1+124];
$L__BB0_97:
	setp.eq.s32 	%p107, %r47, 0;
	st.shared.f32 	[%r41+160], %f1134;
	mov.f32 	%f1135, 0f00000000;
	@%p107 bra 	$L__BB0_100;
	add.s32 	%r190, %r587, %r5;
	and.b32  	%r191, %r190, 8;
	setp.ne.s32 	%p108, %r191, 0;
	@%p108 bra 	$L__BB0_100;
	ld.global.nc.f32 	%f1135, [%rd1+128];
$L__BB0_100:
	setp.eq.s32 	%p109, %r47, 0;
	st.shared.f32 	[%r41+164], %f1135;
	mov.f32 	%f1136, 0f00000000;
	@%p109 bra 	$L__BB0_103;
	add.s32 	%r192, %r587, %r5;
	and.b32  	%r193, %r192, 8;
	setp.ne.s32 	%p110, %r193, 0;
	@%p110 bra 	$L__BB0_103;
	ld.global.nc.f32 	%f1136, [%rd1+132];
$L__BB0_103:
	setp.eq.s32 	%p111, %r47, 0;
	st.shared.f32 	[%r41+168], %f1136;
	mov.f32 	%f1137, 0f00000000;
	@%p111 bra 	$L__BB0_106;
	add.s32 	%r194, %r587, %r5;
	and.b32  	%r195, %r194, 8;
	setp.ne.s32 	%p112, %r195, 0;
	@%p112 bra 	$L__BB0_106;
	ld.global.nc.f32 	%f1137, [%rd1+136];
$L__BB0_106:
	st.shared.f32 	[%r41+172], %f1137;
	mov.b32 	%r196, 0;
	st.shared.u32 	[%r41+176], %r196;
	st.shared.u32 	[%r41+180], %r196;
	or.b32  	%r48, %r587, %r6;
	setp.eq.s32 	%p113, %r48, 0;
	mov.f32 	%f1138, 0f00000000;
	@%p113 bra 	$L__BB0_109;
	add.s32 	%r197, %r587, %r6;
	and.b32  	%r198, %r197, 8;
	setp.ne.s32 	%p114, %r198, 0;
	@%p114 bra 	$L__BB0_109;
	ld.global.nc.f32 	%f1138, [%rd1+140];
$L__BB0_109:
	setp.eq.s32 	%p115, %r48, 0;
	st.shared.f32 	[%r41+184], %f1138;
	mov.f32 	%f1139, 0f00000000;
	@%p115 bra 	$L__BB0_112;
	add.s32 	%r199, %r587, %r6;
	and.b32  	%r200, %r199, 8;
	setp.ne.s32 	%p116, %r200, 0;
	@%p116 bra 	$L__BB0_112;
	ld.global.nc.f32 	%f1139, [%rd1+144];
$L__BB0_112:
	setp.eq.s32 	%p117, %r48, 0;
	st.shared.f32 	[%r41+188], %f1139;
	mov.f32 	%f1140, 0f00000000;
	@%p117 bra 	$L__BB0_115;
	add.s32 	%r201, %r587, %r6;
	and.b32  	%r202, %r201, 8;
	setp.ne.s32 	%p118, %r202, 0;
	@%p118 bra 	$L__BB0_115;
	ld.global.nc.f32 	%f1140, [%rd1+148];
$L__BB0_115:
	setp.eq.s32 	%p119, %r48, 0;
	st.shared.f32 	[%r41+192], %f1140;
	mov.f32 	%f1141, 0f00000000;
	@%p119 bra 	$L__BB0_118;
	add.s32 	%r203, %r587, %r6;
	and.b32  	%r204, %r203, 8;
	setp.ne.s32 	%p120, %r204, 0;
	@%p120 bra 	$L__BB0_118;
	ld.global.nc.f32 	%f1141, [%rd1+152];
$L__BB0_118:
	setp.eq.s32 	%p121, %r48, 0;
	st.shared.f32 	[%r41+196], %f1141;
	mov.f32 	%f1142, 0f00000000;
	@%p121 bra 	$L__BB0_121;
	add.s32 	%r205, %r587, %r6;
	and.b32  	%r206, %r205, 8;
	setp.ne.s32 	%p122, %r206, 0;
	@%p122 bra 	$L__BB0_121;
	ld.global.nc.f32 	%f1142, [%rd1+156];
$L__BB0_121:
	setp.eq.s32 	%p123, %r48, 0;
	st.shared.f32 	[%r41+200], %f1142;
	mov.f32 	%f1143, 0f00000000;
	@%p123 bra 	$L__BB0_124;
	add.s32 	%r207, %r587, %r6;
	and.b32  	%r208, %r207, 8;
	setp.ne.s32 	%p124, %r208, 0;
	@%p124 bra 	$L__BB0_124;
	ld.global.nc.f32 	%f1143, [%rd1+160];
$L__BB0_124:
	setp.eq.s32 	%p125, %r48, 0;
	st.shared.f32 	[%r41+204], %f1143;
	mov.f32 	%f1144, 0f00000000;
	@%p125 bra 	$L__BB0_127;
	add.s32 	%r209, %r587, %r6;
	and.b32  	%r210, %r209, 8;
	setp.ne.s32 	%p126, %r210, 0;
	@%p126 bra 	$L__BB0_127;
	ld.global.nc.f32 	%f1144, [%rd1+164];
$L__BB0_127:
	st.shared.f32 	[%r41+208], %f1144;
	mov.b32 	%r211, 0;
	st.shared.u32 	[%r41+212], %r211;
	st.shared.u32 	[%r41+216], %r211;
	or.b32  	%r49, %r587, %r7;
	setp.eq.s32 	%p127, %r49, 0;
	mov.f32 	%f1145, 0f00000000;
	@%p127 bra 	$L__BB0_130;
	add.s32 	%r212, %r587, %r7;
	and.b32  	%r213, %r212, 8;
	setp.ne.s32 	%p128, %r213, 0;
	@%p128 bra 	$L__BB0_130;
	ld.global.nc.f32 	%f1145, [%rd1+168];
$L__BB0_130:
	setp.eq.s32 	%p129, %r49, 0;
	st.shared.f32 	[%r41+220], %f1145;
	mov.f32 	%f1146, 0f00000000;
	@%p129 bra 	$L__BB0_133;
	add.s32 	%r214, %r587, %r7;
	and.b32  	%r215, %r214, 8;
	setp.ne.s32 	%p130, %r215, 0;
	@%p130 bra 	$L__BB0_133;
	ld.global.nc.f32 	%f1146, [%rd1+172];
$L__BB0_133:
	setp.eq.s32 	%p131, %r49, 0;
	st.shared.f32 	[%r41+224], %f1146;
	mov.f32 	%f1147, 0f00000000;
	@%p131 bra 	$L__BB0_136;
	add.s32 	%r216, %r587, %r7;
	and.b32  	%r217, %r216, 8;
	setp.ne.s32 	%p132, %r217, 0;
	@%p132 bra 	$L__BB0_136;
	ld.global.nc.f32 	%f1147, [%rd1+176];
$L__BB0_136:
	setp.eq.s32 	%p133, %r49, 0;
	st.shared.f32 	[%r41+228], %f1147;
	mov.f32 	%f1148, 0f00000000;
	@%p133 bra 	$L__BB0_139;
	add.s32 	%r218, %r587, %r7;
	and.b32  	%r219, %r218, 8;
	setp.ne.s32 	%p134, %r219, 0;
	@%p134 bra 	$L__BB0_139;
	ld.global.nc.f32 	%f1148, [%rd1+180];
$L__BB0_139:
	setp.eq.s32 	%p135, %r49, 0;
	st.shared.f32 	[%r41+232], %f1148;
	mov.f32 	%f1149, 0f00000000;
	@%p135 bra 	$L__BB0_142;
	add.s32 	%r220, %r587, %r7;
	and.b32  	%r221, %r220, 8;
	setp.ne.s32 	%p136, %r221, 0;
	@%p136 bra 	$L__BB0_142;
	ld.global.nc.f32 	%f1149, [%rd1+184];
$L__BB0_142:
	setp.eq.s32 	%p137, %r49, 0;
	st.shared.f32 	[%r41+236], %f1149;
	mov.f32 	%f1150, 0f00000000;
	@%p137 bra 	$L__BB0_145;
	add.s32 	%r222, %r587, %r7;
	and.b32  	%r223, %r222, 8;
	setp.ne.s32 	%p138, %r223, 0;
	@%p138 bra 	$L__BB0_145;
	ld.global.nc.f32 	%f1150, [%rd1+188];
$L__BB0_145:
	setp.eq.s32 	%p139, %r49, 0;
	st.shared.f32 	[%r41+240], %f1150;
	mov.f32 	%f1151, 0f00000000;
	@%p139 bra 	$L__BB0_148;
	add.s32 	%r224, %r587, %r7;
	and.b32  	%r225, %r224, 8;
	setp.ne.s32 	%p140, %r225, 0;
	@%p140 bra 	$L__BB0_148;
	ld.global.nc.f32 	%f1151, [%rd1+192];
$L__BB0_148:
	st.shared.f32 	[%r41+244], %f1151;
	mov.b32 	%r226, 0;
	st.shared.u32 	[%r41+248], %r226;
	st.shared.u32 	[%r41+252], %r226;
	or.b32  	%r50, %r587, %r8;
	setp.eq.s32 	%p141, %r50, 0;
	mov.f32 	%f1152, 0f00000000;
	@%p141 bra 	$L__BB0_151;
	add.s32 	%r227, %r587, %r8;
	and.b32  	%r228, %r227, 8;
	setp.ne.s32 	%p142, %r228, 0;
	@%p142 bra 	$L__BB0_151;
	ld.global.nc.f32 	%f1152, [%rd1+196];
$L__BB0_151:
	setp.eq.s32 	%p143, %r50, 0;
	st.shared.f32 	[%r41+256], %f1152;
	mov.f32 	%f1153, 0f00000000;
	@%p143 bra 	$L__BB0_154;
	add.s32 	%r229, %r587, %r8;
	and.b32  	%r230, %r229, 8;
	setp.ne.s32 	%p144, %r230, 0;
	@%p144 bra 	$L__BB0_154;
	ld.global.nc.f32 	%f1153, [%rd1+200];
$L__BB0_154:
	setp.eq.s32 	%p145, %r50, 0;
	st.shared.f32 	[%r41+260], %f1153;
	mov.f32 	%f1154, 0f00000000;
	@%p145 bra 	$L__BB0_157;
	add.s32 	%r231, %r587, %r8;
	and.b32  	%r232, %r231, 8;
	setp.ne.s32 	%p146, %r232, 0;
	@%p146 bra 	$L__BB0_157;
	ld.global.nc.f32 	%f1154, [%rd1+204];
$L__BB0_157:
	setp.eq.s32 	%p147, %r50, 0;
	st.shared.f32 	[%r41+264], %f1154;
	mov.f32 	%f1155, 0f00000000;
	@%p147 bra 	$L__BB0_160;
	add.s32 	%r233, %r587, %r8;
	and.b32  	%r234, %r233, 8;
	setp.ne.s32 	%p148, %r234, 0;
	@%p148 bra 	$L__BB0_160;
	ld.global.nc.f32 	%f1155, [%rd1+208];
$L__BB0_160:
	setp.eq.s32 	%p149, %r50, 0;
	st.shared.f32 	[%r41+268], %f1155;
	mov.f32 	%f1156, 0f00000000;
	@%p149 bra 	$L__BB0_163;
	add.s32 	%r235, %r587, %r8;
	and.b32  	%r236, %r235, 8;
	setp.ne.s32 	%p150, %r236, 0;
	@%p150 bra 	$L__BB0_163;
	ld.global.nc.f32 	%f1156, [%rd1+212];
$L__BB0_163:
	setp.eq.s32 	%p151, %r50, 0;
	st.shared.f32 	[%r41+272], %f1156;
	mov.f32 	%f1157, 0f00000000;
	@%p151 bra 	$L__BB0_166;
	add.s32 	%r237, %r587, %r8;
	and.b32  	%r238, %r237, 8;
	setp.ne.s32 	%p152, %r238, 0;
	@%p152 bra 	$L__BB0_166;
	ld.global.nc.f32 	%f1157, [%rd1+216];
$L__BB0_166:
	setp.eq.s32 	%p153, %r50, 0;
	st.shared.f32 	[%r41+276], %f1157;
	mov.f32 	%f1158, 0f00000000;
	@%p153 bra 	$L__BB0_169;
	add.s32 	%r239, %r587, %r8;
	and.b32  	%r240, %r239, 8;
	setp.ne.s32 	%p154, %r240, 0;
	@%p154 bra 	$L__BB0_169;
	ld.global.nc.f32 	%f1158, [%rd1+220];
$L__BB0_169:
	st.shared.f32 	[%r41+280], %f1158;
	mov.b32 	%r241, 0;
	st.shared.u32 	[%r41+284], %r241;
	st.shared.u32 	[%r41+288], %r241;
	or.b32  	%r51, %r587, %r9;
	setp.eq.s32 	%p155, %r51, 0;
	mov.f32 	%f1159, 0f00000000;
	@%p155 bra 	$L__BB0_172;
	add.s32 	%r242, %r587, %r9;
	and.b32  	%r243, %r242, 8;
	setp.ne.s32 	%p156, %r243, 0;
	@%p156 bra 	$L__BB0_172;
	ld.global.nc.f32 	%f1159, [%rd1+224];
$L__BB0_172:
	setp.eq.s32 	%p157, %r51, 0;
	st.shared.f32 	[%r41+292], %f1159;
	mov.f32 	%f1160, 0f00000000;
	@%p157 bra 	$L__BB0_175;
	add.s32 	%r244, %r587, %r9;
	and.b32  	%r245, %r244, 8;
	setp.ne.s32 	%p158, %r245, 0;
	@%p158 bra 	$L__BB0_175;
	ld.global.nc.f32 	%f1160, [%rd1+228];
$L__BB0_175:
	setp.eq.s32 	%p159, %r51, 0;
	st.shared.f32 	[%r41+296], %f1160;
	mov.f32 	%f1161, 0f00000000;
	@%p159 bra 	$L__BB0_178;
	add.s32 	%r246, %r587, %r9;
	and.b32  	%r247, %r246, 8;
	setp.ne.s32 	%p160, %r247, 0;
	@%p160 bra 	$L__BB0_178;
	ld.global.nc.f32 	%f1161, [%rd1+232];
$L__BB0_178:
	setp.eq.s32 	%p161, %r51, 0;
	st.shared.f32 	[%r41+300], %f1161;
	mov.f32 	%f1162, 0f00000000;
	@%p161 bra 	$L__BB0_181;
	add.s32 	%r248, %r587, %r9;
	and.b32  	%r249, %r248, 8;
	setp.ne.s32 	%p162, %r249, 0;
	@%p162 bra 	$L__BB0_181;
	ld.global.nc.f32 	%f1162, [%rd1+236];
$L__BB0_181:
	setp.eq.s32 	%p163, %r51, 0;
	st.shared.f32 	[%r41+304], %f1162;
	mov.f32 	%f1163, 0f00000000;
	@%p163 bra 	$L__BB0_184;
	add.s32 	%r250, %r587, %r9;
	and.b32  	%r251, %r250, 8;
	setp.ne.s32 	%p164, %r251, 0;
	@%p164 bra 	$L__BB0_184;
	ld.global.nc.f32 	%f1163, [%rd1+240];
$L__BB0_184:
	setp.eq.s32 	%p165, %r51, 0;
	st.shared.f32 	[%r41+308], %f1163;
	mov.f32 	%f1164, 0f00000000;
	@%p165 bra 	$L__BB0_187;
	add.s32 	%r252, %r587, %r9;
	and.b32  	%r253, %r252, 8;
	setp.ne.s32 	%p166, %r253, 0;
	@%p166 bra 	$L__BB0_187;
	ld.global.nc.f32 	%f1164, [%rd1+244];
$L__BB0_187:
	setp.eq.s32 	%p167, %r51, 0;
	st.shared.f32 	[%r41+312], %f1164;
	mov.f32 	%f1165, 0f00000000;
	@%p167 bra 	$L__BB0_190;
	add.s32 	%r254, %r587, %r9;
	and.b32  	%r255, %r254, 8;
	setp.ne.s32 	%p168, %r255, 0;
	@%p168 bra 	$L__BB0_190;
	ld.global.nc.f32 	%f1165, [%rd1+248];
$L__BB0_190:
	st.shared.f32 	[%r41+316], %f1165;
	mov.b32 	%r256, 0;
	st.shared.u32 	[%r41+320], %r256;
	st.shared.u32 	[%r41+324], %r256;
	or.b32  	%r52, %r587, %r10;
	setp.eq.s32 	%p169, %r52, 0;
	mov.f32 	%f1166, 0f00000000;
	@%p169 bra 	$L__BB0_193;
	add.s32 	%r257, %r587, %r10;
	and.b32  	%r258, %r257, 8;
	setp.ne.s32 	%p170, %r258, 0;
	@%p170 bra 	$L__BB0_193;
	ld.global.nc.f32 	%f1166, [%rd1+252];
$L__BB0_193:
	setp.eq.s32 	%p171, %r52, 0;
	st.shared.f32 	[%r41+328], %f1166;
	mov.f32 	%f1167, 0f00000000;
	@%p171 bra 	$L__BB0_196;
	add.s32 	%r259, %r587, %r10;
	and.b32  	%r260, %r259, 8;
	setp.ne.s32 	%p172, %r260, 0;
	@%p172 bra 	$L__BB0_196;
	ld.global.nc.f32 	%f1167, [%rd1+256];
$L__BB0_196:
	setp.eq.s32 	%p173, %r52, 0;
	st.shared.f32 	[%r41+332], %f1167;
	mov.f32 	%f1168, 0f00000000;
	@%p173 bra 	$L__BB0_199;
	add.s32 	%r261, %r587, %r10;
	and.b32  	%r262, %r261, 8;
	setp.ne.s32 	%p174, %r262, 0;
	@%p174 bra 	$L__BB0_199;
	ld.global.nc.f32 	%f1168, [%rd1+260];
$L__BB0_199:
	setp.eq.s32 	%p175, %r52, 0;
	st.shared.f32 	[%r41+336], %f1168;
	mov.f32 	%f1169, 0f00000000;
	@%p175 bra 	$L__BB0_202;
	add.s32 	%r263, %r587, %r10;
	and.b32  	%r264, %r263, 8;
	setp.ne.s32 	%p176, %r264, 0;
	@%p176 bra 	$L__BB0_202;
	ld.global.nc.f32 	%f1169, [%rd1+264];
$L__BB0_202:
	setp.eq.s32 	%p177, %r52, 0;
	st.shared.f32 	[%r41+340], %f1169;
	mov.f32 	%f1170, 0f00000000;
	@%p177 bra 	$L__BB0_205;
	add.s32 	%r265, %r587, %r10;
	and.b32  	%r266, %r265, 8;
	setp.ne.s32 	%p178, %r266, 0;
	@%p178 bra 	$L__BB0_205;
	ld.global.nc.f32 	%f1170, [%rd1+268];
$L__BB0_205:
	setp.eq.s32 	%p179, %r52, 0;
	st.shared.f32 	[%r41+344], %f1170;
	mov.f32 	%f1171, 0f00000000;
	@%p179 bra 	$L__BB0_208;
	add.s32 	%r267, %r587, %r10;
	and.b32  	%r268, %r267, 8;
	setp.ne.s32 	%p180, %r268, 0;
	@%p180 bra 	$L__BB0_208;
	ld.global.nc.f32 	%f1171, [%rd1+272];
$L__BB0_208:
	setp.eq.s32 	%p181, %r52, 0;
	st.shared.f32 	[%r41+348], %f1171;
	mov.f32 	%f1172, 0f00000000;
	@%p181 bra 	$L__BB0_211;
	add.s32 	%r269, %r587, %r10;
	and.b32  	%r270, %r269, 8;
	setp.ne.s32 	%p182, %r270, 0;
	@%p182 bra 	$L__BB0_211;
	ld.global.nc.f32 	%f1172, [%rd1+276];
$L__BB0_211:
	st.shared.f32 	[%r41+352], %f1172;
	mov.b32 	%r271, 0;
	st.shared.u32 	[%r41+356], %r271;
	st.shared.u32 	[%r41+360], %r271;
	or.b32  	%r53, %r587, %r11;
	setp.eq.s32 	%p183, %r53, 0;
	mov.f32 	%f1173, 0f00000000;
	@%p183 bra 	$L__BB0_214;
	add.s32 	%r272, %r587, %r11;
	and.b32  	%r273, %r272, 8;
	setp.ne.s32 	%p184, %r273, 0;
	@%p184 bra 	$L__BB0_214;
	ld.global.nc.f32 	%f1173, [%rd1+280];
$L__BB0_214:
	setp.eq.s32 	%p185, %r53, 0;
	st.shared.f32 	[%r41+364], %f1173;
	mov.f32 	%f1174, 0f00000000;
	@%p185 bra 	$L__BB0_217;
	add.s32 	%r274, %r587, %r11;
	and.b32  	%r275, %r274, 8;
	setp.ne.s32 	%p186, %r275, 0;
	@%p186 bra 	$L__BB0_217;
	ld.global.nc.f32 	%f1174, [%rd1+284];
$L__BB0_217:
	setp.eq.s32 	%p187, %r53, 0;
	st.shared.f32 	[%r41+368], %f1174;
	mov.f32 	%f1175, 0f00000000;
	@%p187 bra 	$L__BB0_220;
	add.s32 	%r276, %r587, %r11;
	and.b32  	%r277, %r276, 8;
	setp.ne.s32 	%p188, %r277, 0;
	@%p188 bra 	$L__BB0_220;
	ld.global.nc.f32 	%f1175, [%rd1+288];
$L__BB0_220:
	setp.eq.s32 	%p189, %r53, 0;
	st.shared.f32 	[%r41+372], %f1175;
	mov.f32 	%f1176, 0f00000000;
	@%p189 bra 	$L__BB0_223;
	add.s32 	%r278, %r587, %r11;
	and.b32  	%r279, %r278, 8;
	setp.ne.s32 	%p190, %r279, 0;
	@%p190 bra 	$L__BB0_223;
	ld.global.nc.f32 	%f1176, [%rd1+292];
$L__BB0_223:
	setp.eq.s32 	%p191, %r53, 0;
	st.shared.f32 	[%r41+376], %f1176;
	mov.f32 	%f1177, 0f00000000;
	@%p191 bra 	$L__BB0_226;
	add.s32 	%r280, %r587, %r11;
	and.b32  	%r281, %r280, 8;
	setp.ne.s32 	%p192, %r281, 0;
	@%p192 bra 	$L__BB0_226;
	ld.global.nc.f32 	%f1177, [%rd1+296];
$L__BB0_226:
	setp.eq.s32 	%p193, %r53, 0;
	st.shared.f32 	[%r41+380], %f1177;
	mov.f32 	%f1178, 0f00000000;
	@%p193 bra 	$L__BB0_229;
	add.s32 	%r282, %r587, %r11;
	and.b32  	%r283, %r282, 8;
	setp.ne.s32 	%p194, %r283, 0;
	@%p194 bra 	$L__BB0_229;
	ld.global.nc.f32 	%f1178, [%rd1+300];
$L__BB0_229:
	setp.eq.s32 	%p195, %r53, 0;
	st.shared.f32 	[%r41+384], %f1178;
	mov.f32 	%f1179, 0f00000000;
	@%p195 bra 	$L__BB0_232;
	add.s32 	%r284, %r587, %r11;
	and.b32  	%r285, %r284, 8;
	setp.ne.s32 	%p196, %r285, 0;
	@%p196 bra 	$L__BB0_232;
	ld.global.nc.f32 	%f1179, [%rd1+304];
$L__BB0_232:
	st.shared.f32 	[%r41+388], %f1179;
	mov.b32 	%r286, 0;
	st.shared.u32 	[%r41+392], %r286;
	st.shared.u32 	[%r41+396], %r286;
	or.b32  	%r54, %r587, %r12;
	setp.eq.s32 	%p197, %r54, 0;
	mov.f32 	%f1180, 0f00000000;
	@%p197 bra 	$L__BB0_235;
	add.s32 	%r287, %r587, %r12;
	and.b32  	%r288, %r287, 8;
	setp.ne.s32 	%p198, %r288, 0;
	@%p198 bra 	$L__BB0_235;
	ld.global.nc.f32 	%f1180, [%rd1+308];
$L__BB0_235:
	setp.eq.s32 	%p199, %r54, 0;
	st.shared.f32 	[%r41+400], %f1180;
	mov.f32 	%f1181, 0f00000000;
	@%p199 bra 	$L__BB0_238;
	add.s32 	%r289, %r587, %r12;
	and.b32  	%r290, %r289, 8;
	setp.ne.s32 	%p200, %r290, 0;
	@%p200 bra 	$L__BB0_238;
	ld.global.nc.f32 	%f1181, [%rd1+312];
$L__BB0_238:
	setp.eq.s32 	%p201, %r54, 0;
	st.shared.f32 	[%r41+404], %f1181;
	mov.f32 	%f1182, 0f00000000;
	@%p201 bra 	$L__BB0_241;
	add.s32 	%r291, %r587, %r12;
	and.b32  	%r292, %r291, 8;
	setp.ne.s32 	%p202, %r292, 0;
	@%p202 bra 	$L__BB0_241;
	ld.global.nc.f32 	%f1182, [%rd1+316];
$L__BB0_241:
	setp.eq.s32 	%p203, %r54, 0;
	st.shared.f32 	[%r41+408], %f1182;
	mov.f32 	%f1183, 0f00000000;
	@%p203 bra 	$L__BB0_244;
	add.s32 	%r293, %r587, %r12;
	and.b32  	%r294, %r293, 8;
	setp.ne.s32 	%p204, %r294, 0;
	@%p204 bra 	$L__BB0_244;
	ld.global.nc.f32 	%f1183, [%rd1+320];
$L__BB0_244:
	setp.eq.s32 	%p205, %r54, 0;
	st.shared.f32 	[%r41+412], %f1183;
	mov.f32 	%f1184, 0f00000000;
	@%p205 bra 	$L__BB0_247;
	add.s32 	%r295, %r587, %r12;
	and.b32  	%r296, %r295, 8;
	setp.ne.s32 	%p206, %r296, 0;
	@%p206 bra 	$L__BB0_247;
	ld.global.nc.f32 	%f1184, [%rd1+324];
$L__BB0_247:
	setp.eq.s32 	%p207, %r54, 0;
	st.shared.f32 	[%r41+416], %f1184;
	mov.f32 	%f1185, 0f00000000;
	@%p207 bra 	$L__BB0_250;
	add.s32 	%r297, %r587, %r12;
	and.b32  	%r298, %r297, 8;
	setp.ne.s32 	%p208, %r298, 0;
	@%p208 bra 	$L__BB0_250;
	ld.global.nc.f32 	%f1185, [%rd1+328];
$L__BB0_250:
	setp.eq.s32 	%p209, %r54, 0;
	st.shared.f32 	[%r41+420], %f1185;
	mov.f32 	%f1186, 0f00000000;
	@%p209 bra 	$L__BB0_253;
	add.s32 	%r299, %r587, %r12;
	and.b32  	%r300, %r299, 8;
	setp.ne.s32 	%p210, %r300, 0;
	@%p210 bra 	$L__BB0_253;
	ld.global.nc.f32 	%f1186, [%rd1+332];
$L__BB0_253:
	st.shared.f32 	[%r41+424], %f1186;
	mov.b32 	%r301, 0;
	st.shared.u32 	[%r41+428], %r301;
	st.shared.u32 	[%r41+432], %r301;
	or.b32  	%r55, %r587, %r13;
	setp.eq.s32 	%p211, %r55, 0;
	mov.f32 	%f1187, 0f00000000;
	@%p211 bra 	$L__BB0_256;
	add.s32 	%r302, %r587, %r13;
	and.b32  	%r303, %r302, 8;
	setp.ne.s32 	%p212, %r303, 0;
	@%p212 bra 	$L__BB0_256;
	ld.global.nc.f32 	%f1187, [%rd1+336];
$L__BB0_256:
	setp.eq.s32 	%p213, %r55, 0;
	st.shared.f32 	[%r41+436], %f1187;
	mov.f32 	%f1188, 0f00000000;
	@%p213 bra 	$L__BB0_259;
	add.s32 	%r304, %r587, %r13;
	and.b32  	%r305, %r304, 8;
	setp.ne.s32 	%p214, %r305, 0;
	@%p214 bra 	$L__BB0_259;
	ld.global.nc.f32 	%f1188, [%rd1+340];
$L__BB0_259:
	setp.eq.s32 	%p215, %r55, 0;
	st.shared.f32 	[%r41+440], %f1188;
	mov.f32 	%f1189, 0f00000000;
	@%p215 bra 	$L__BB0_262;
	add.s32 	%r306, %r587, %r13;
	and.b32  	%r307, %r306, 8;
	setp.ne.s32 	%p216, %r307, 0;
	@%p216 bra 	$L__BB0_262;
	ld.global.nc.f32 	%f1189, [%rd1+344];
$L__BB0_262:
	setp.eq.s32 	%p217, %r55, 0;
	st.shared.f32 	[%r41+444], %f1189;
	mov.f32 	%f1190, 0f00000000;
	@%p217 bra 	$L__BB0_265;
	add.s32 	%r308, %r587, %r13;
	and.b32  	%r309, %r308, 8;
	setp.ne.s32 	%p218, %r309, 0;
	@%p218 bra 	$L__BB0_265;
	ld.global.nc.f32 	%f1190, [%rd1+348];
$L__BB0_265:
	setp.eq.s32 	%p219, %r55, 0;
	st.shared.f32 	[%r41+448], %f1190;
	mov.f32 	%f1191, 0f00000000;
	@%p219 bra 	$L__BB0_268;
	add.s32 	%r310, %r587, %r13;
	and.b32  	%r311, %r310, 8;
	setp.ne.s32 	%p220, %r311, 0;
	@%p220 bra 	$L__BB0_268;
	ld.global.nc.f32 	%f1191, [%rd1+352];
$L__BB0_268:
	setp.eq.s32 	%p221, %r55, 0;
	st.shared.f32 	[%r41+452], %f1191;
	mov.f32 	%f1192, 0f00000000;
	@%p221 bra 	$L__BB0_271;
	add.s32 	%r312, %r587, %r13;
	and.b32  	%r313, %r312, 8;
	setp.ne.s32 	%p222, %r313, 0;
	@%p222 bra 	$L__BB0_271;
	ld.global.nc.f32 	%f1192, [%rd1+356];
$L__BB0_271:
	setp.eq.s32 	%p223, %r55, 0;
	st.shared.f32 	[%r41+456], %f1192;
	mov.f32 	%f1193, 0f00000000;
	@%p223 bra 	$L__BB0_274;
	add.s32 	%r314, %r587, %r13;
	and.b32  	%r315, %r314, 8;
	setp.ne.s32 	%p224, %r315, 0;
	@%p224 bra 	$L__BB0_274;
	ld.global.nc.f32 	%f1193, [%rd1+360];
$L__BB0_274:
	st.shared.f32 	[%r41+460], %f1193;
	mov.b32 	%r316, 0;
	st.shared.u32 	[%r41+464], %r316;
	st.shared.u32 	[%r41+468], %r316;
	or.b32  	%r56, %r587, %r14;
	setp.eq.s32 	%p225, %r56, 0;
	mov.f32 	%f1194, 0f00000000;
	@%p225 bra 	$L__BB0_277;
	add.s32 	%r317, %r587, %r14;
	and.b32  	%r318, %r317, 8;
	setp.ne.s32 	%p226, %r318, 0;
	@%p226 bra 	$L__BB0_277;
	ld.global.nc.f32 	%f1194, [%rd1+364];
$L__BB0_277:
	setp.eq.s32 	%p227, %r56, 0;
	st.shared.f32 	[%r41+472], %f1194;
	mov.f32 	%f1195, 0f00000000;
	@%p227 bra 	$L__BB0_280;
	add.s32 	%r319, %r587, %r14;
	and.b32  	%r320, %r319, 8;
	setp.ne.s32 	%p228, %r320, 0;
	@%p228 bra 	$L__BB0_280;
	ld.global.nc.f32 	%f1195, [%rd1+368];
$L__BB0_280:
	setp.eq.s32 	%p229, %r56, 0;
	st.shared.f32 	[%r41+476], %f1195;
	mov.f32 	%f1196, 0f00000000;
	@%p229 bra 	$L__BB0_283;
	add.s32 	%r321, %r587, %r14;
	and.b32  	%r322, %r321, 8;
	setp.ne.s32 	%p230, %r322, 0;
	@%p230 bra 	$L__BB0_283;
	ld.global.nc.f32 	%f1196, [%rd1+372];
$L__BB0_283:
	setp.eq.s32 	%p231, %r56, 0;
	st.shared.f32 	[%r41+480], %f1196;
	mov.f32 	%f1197, 0f00000000;
	@%p231 bra 	$L__BB0_286;
	add.s32 	%r323, %r587, %r14;
	and.b32  	%r324, %r323, 8;
	setp.ne.s32 	%p232, %r324, 0;
	@%p232 bra 	$L__BB0_286;
	ld.global.nc.f32 	%f1197, [%rd1+376];
$L__BB0_286:
	setp.eq.s32 	%p233, %r56, 0;
	st.shared.f32 	[%r41+484], %f1197;
	mov.f32 	%f1198, 0f00000000;
	@%p233 bra 	$L__BB0_289;
	add.s32 	%r325, %r587, %r14;
	and.b32  	%r326, %r325, 8;
	setp.ne.s32 	%p234, %r326, 0;
	@%p234 bra 	$L__BB0_289;
	ld.global.nc.f32 	%f1198, [%rd1+380];
$L__BB0_289:
	setp.eq.s32 	%p235, %r56, 0;
	st.shared.f32 	[%r41+488], %f1198;
	mov.f32 	%f1199, 0f00000000;
	@%p235 bra 	$L__BB0_292;
	add.s32 	%r327, %r587, %r14;
	and.b32  	%r328, %r327, 8;
	setp.ne.s32 	%p236, %r328, 0;
	@%p236 bra 	$L__BB0_292;
	ld.global.nc.f32 	%f1199, [%rd1+384];
$L__BB0_292:
	setp.eq.s32 	%p237, %r56, 0;
	st.shared.f32 	[%r41+492], %f1199;
	mov.f32 	%f1200, 0f00000000;
	@%p237 bra 	$L__BB0_295;
	add.s32 	%r329, %r587, %r14;
	and.b32  	%r330, %r329, 8;
	setp.ne.s32 	%p238, %r330, 0;
	@%p238 bra 	$L__BB0_295;
	ld.global.nc.f32 	%f1200, [%rd1+388];
$L__BB0_295:
	st.shared.f32 	[%r41+496], %f1200;
	mov.b32 	%r331, 0;
	st.shared.u32 	[%r41+500], %r331;
	st.shared.u32 	[%r41+504], %r331;
	or.b32  	%r57, %r587, %r15;
	setp.eq.s32 	%p239, %r57, 0;
	mov.f32 	%f1201, 0f00000000;
	@%p239 bra 	$L__BB0_298;
	add.s32 	%r332, %r587, %r15;
	and.b32  	%r333, %r332, 8;
	setp.ne.s32 	%p240, %r333, 0;
	@%p240 bra 	$L__BB0_298;
	ld.global.nc.f32 	%f1201, [%rd1+392];
$L__BB0_298:
	setp.eq.s32 	%p241, %r57, 0;
	st.shared.f32 	[%r41+508], %f1201;
	mov.f32 	%f1202, 0f00000000;
	@%p241 bra 	$L__BB0_301;
	add.s32 	%r334, %r587, %r15;
	and.b32  	%r335, %r334, 8;
	setp.ne.s32 	%p242, %r335, 0;
	@%p242 bra 	$L__BB0_301;
	ld.global.nc.f32 	%f1202, [%rd1+396];
$L__BB0_301:
	setp.eq.s32 	%p243, %r57, 0;
	st.shared.f32 	[%r41+512], %f1202;
	mov.f32 	%f1203, 0f00000000;
	@%p243 bra 	$L__BB0_304;
	add.s32 	%r336, %r587, %r15;
	and.b32  	%r337, %r336, 8;
	setp.ne.s32 	%p244, %r337, 0;
	@%p244 bra 	$L__BB0_304;
	ld.global.nc.f32 	%f1203, [%rd1+400];
$L__BB0_304:
	setp.eq.s32 	%p245, %r57, 0;
	st.shared.f32 	[%r41+516], %f1203;
	mov.f32 	%f1204, 0f00000000;
	@%p245 bra 	$L__BB0_307;
	add.s32 	%r338, %r587, %r15;
	and.b32  	%r339, %r338, 8;
	setp.ne.s32 	%p246, %r339, 0;
	@%p246 bra 	$L__BB0_307;
	ld.global.nc.f32 	%f1204, [%rd1+404];
$L__BB0_307:
	setp.eq.s32 	%p247, %r57, 0;
	st.shared.f32 	[%r41+520], %f1204;
	mov.f32 	%f1205, 0f00000000;
	@%p247 bra 	$L__BB0_310;
	add.s32 	%r340, %r587, %r15;
	and.b32  	%r341, %r340, 8;
	setp.ne.s32 	%p248, %r341, 0;
	@%p248 bra 	$L__BB0_310;
	ld.global.nc.f32 	%f1205, [%rd1+408];
$L__BB0_310:
	setp.eq.s32 	%p249, %r57, 0;
	st.shared.f32 	[%r41+524], %f1205;
	mov.f32 	%f1206, 0f00000000;
	@%p249 bra 	$L__BB0_313;
	add.s32 	%r342, %r587, %r15;
	and.b32  	%r343, %r342, 8;
	setp.ne.s32 	%p250, %r343, 0;
	@%p250 bra 	$L__BB0_313;
	ld.global.nc.f32 	%f1206, [%rd1+412];
$L__BB0_313:
	setp.eq.s32 	%p251, %r57, 0;
	st.shared.f32 	[%r41+528], %f1206;
	mov.f32 	%f1207, 0f00000000;
	@%p251 bra 	$L__BB0_316;
	add.s32 	%r344, %r587, %r15;
	and.b32  	%r345, %r344, 8;
	setp.ne.s32 	%p252, %r345, 0;
	@%p252 bra 	$L__BB0_316;
	ld.global.nc.f32 	%f1207, [%rd1+416];
$L__BB0_316:
	st.shared.f32 	[%r41+532], %f1207;
	mov.b32 	%r346, 0;
	st.shared.u32 	[%r41+536], %r346;
	st.shared.u32 	[%r41+540], %r346;
	or.b32  	%r58, %r587, %r16;
	setp.eq.s32 	%p253, %r58, 0;
	mov.f32 	%f1208, 0f00000000;
	@%p253 bra 	$L__BB0_319;
	add.s32 	%r347, %r587, %r16;
	and.b32  	%r348, %r347, 8;
	setp.ne.s32 	%p254, %r348, 0;
	@%p254 bra 	$L__BB0_319;
	ld.global.nc.f32 	%f1208, [%rd1+420];
$L__BB0_319:
	setp.eq.s32 	%p255, %r58, 0;
	st.shared.f32 	[%r41+544], %f1208;
	mov.f32 	%f1209, 0f00000000;
	@%p255 bra 	$L__BB0_322;
	add.s32 	%r349, %r587, %r16;
	and.b32  	%r350, %r349, 8;
	setp.ne.s32 	%p256, %r350, 0;
	@%p256 bra 	$L__BB0_322;
	ld.global.nc.f32 	%f1209, [%rd1+424];
$L__BB0_322:
	setp.eq.s32 	%p257, %r58, 0;
	st.shared.f32 	[%r41+548], %f1209;
	mov.f32 	%f1210, 0f00000000;
	@%p257 bra 	$L__BB0_325;
	add.s32 	%r351, %r587, %r16;
	and.b32  	%r352, %r351, 8;
	setp.ne.s32 	%p258, %r352, 0;
	@%p258 bra 	$L__BB0_325;
	ld.global.nc.f32 	%f1210, [%rd1+428];
$L__BB0_325:
	setp.eq.s32 	%p259, %r58, 0;
	st.shared.f32 	[%r41+552], %f1210;
	mov.f32 	%f1211, 0f00000000;
	@%p259 bra 	$L__BB0_328;
	add.s32 	%r353, %r587, %r16;
	and.b32  	%r354, %r353, 8;
	setp.ne.s32 	%p260, %r354, 0;
	@%p260 bra 	$L__BB0_328;
	ld.global.nc.f32 	%f1211, [%rd1+432];
$L__BB0_328:
	setp.eq.s32 	%p261, %r58, 0;
	st.shared.f32 	[%r41+556], %f1211;
	mov.f32 	%f1212, 0f00000000;
	@%p261 bra 	$L__BB0_331;
	add.s32 	%r355, %r587, %r16;
	and.b32  	%r356, %r355, 8;
	setp.ne.s32 	%p262, %r356, 0;
	@%p262 bra 	$L__BB0_331;
	ld.global.nc.f32 	%f1212, [%rd1+436];
$L__BB0_331:
	setp.eq.s32 	%p263, %r58, 0;
	st.shared.f32 	[%r41+560], %f1212;
	mov.f32 	%f1213, 0f00000000;
	@%p263 bra 	$L__BB0_334;
	add.s32 	%r357, %r587, %r16;
	and.b32  	%r358, %r357, 8;
	setp.ne.s32 	%p264, %r358, 0;
	@%p264 bra 	$L__BB0_334;
	ld.global.nc.f32 	%f1213, [%rd1+440];
$L__BB0_334:
	setp.eq.s32 	%p265, %r58, 0;
	st.shared.f32 	[%r41+564], %f1213;
	mov.f32 	%f1214, 0f00000000;
	@%p265 bra 	$L__BB0_337;
	add.s32 	%r359, %r587, %r16;
	and.b32  	%r360, %r359, 8;
	setp.ne.s32 	%p266, %r360, 0;
	@%p266 bra 	$L__BB0_337;
	ld.global.nc.f32 	%f1214, [%rd1+444];
$L__BB0_337:
	st.shared.f32 	[%r41+568], %f1214;
	mov.b32 	%r361, 0;
	st.shared.u32 	[%r41+572], %r361;
	st.shared.u32 	[%r41+576], %r361;
	or.b32  	%r59, %r587, %r17;
	setp.eq.s32 	%p267, %r59, 0;
	mov.f32 	%f1215, 0f00000000;
	@%p267 bra 	$L__BB0_340;
	add.s32 	%r362, %r587, %r17;
	and.b32  	%r363, %r362, 8;
	setp.ne.s32 	%p268, %r363, 0;
	@%p268 bra 	$L__BB0_340;
	ld.global.nc.f32 	%f1215, [%rd1+448];
$L__BB0_340:
	setp.eq.s32 	%p269, %r59, 0;
	st.shared.f32 	[%r41+580], %f1215;
	mov.f32 	%f1216, 0f00000000;
	@%p269 bra 	$L__BB0_343;
	add.s32 	%r364, %r587, %r17;
	and.b32  	%r365, %r364, 8;
	setp.ne.s32 	%p270, %r365, 0;
	@%p270 bra 	$L__BB0_343;
	ld.global.nc.f32 	%f1216, [%rd1+452];
$L__BB0_343:
	setp.eq.s32 	%p271, %r59, 0;
	st.shared.f32 	[%r41+584], %f1216;
	mov.f32 	%f1217, 0f00000000;
	@%p271 bra 	$L__BB0_346;
	add.s32 	%r366, %r587, %r17;
	and.b32  	%r367, %r366, 8;
	setp.ne.s32 	%p272, %r367, 0;
	@%p272 bra 	$L__BB0_346;
	ld.global.nc.f32 	%f1217, [%rd1+456];
$L__BB0_346:
	setp.eq.s32 	%p273, %r59, 0;
	st.shared.f32 	[%r41+588], %f1217;
	mov.f32 	%f1218, 0f00000000;
	@%p273 bra 	$L__BB0_349;
	add.s32 	%r368, %r587, %r17;
	and.b32  	%r369, %r368, 8;
	setp.ne.s32 	%p274, %r369, 0;
	@%p274 bra 	$L__BB0_349;
	ld.global.nc.f32 	%f1218, [%rd1+460];
$L__BB0_349:
	setp.eq.s32 	%p275, %r59, 0;
	st.shared.f32 	[%r41+592], %f1218;
	mov.f32 	%f1219, 0f00000000;
	@%p275 bra 	$L__BB0_352;
	add.s32 	%r370, %r587, %r17;
	and.b32  	%r371, %r370, 8;
	setp.ne.s32 	%p276, %r371, 0;
	@%p276 bra 	$L__BB0_352;
	ld.global.nc.f32 	%f1219, [%rd1+464];
$L__BB0_352:
	setp.eq.s32 	%p277, %r59, 0;
	st.shared.f32 	[%r41+596], %f1219;
	mov.f32 	%f1220, 0f00000000;
	@%p277 bra 	$L__BB0_355;
	add.s32 	%r372, %r587, %r17;
	and.b32  	%r373, %r372, 8;
	setp.ne.s32 	%p278, %r373, 0;
	@%p278 bra 	$L__BB0_355;
	ld.global.nc.f32 	%f1220, [%rd1+468];
$L__BB0_355:
	setp.eq.s32 	%p279, %r59, 0;
	st.shared.f32 	[%r41+600], %f1220;
	mov.f32 	%f1221, 0f00000000;
	@%p279 bra 	$L__BB0_358;
	add.s32 	%r374, %r587, %r17;
	and.b32  	%r375, %r374, 8;
	setp.ne.s32 	%p280, %r375, 0;
	@%p280 bra 	$L__BB0_358;
	ld.global.nc.f32 	%f1221, [%rd1+472];
$L__BB0_358:
	st.shared.f32 	[%r41+604], %f1221;
	mov.b32 	%r376, 0;
	st.shared.u32 	[%r41+608], %r376;
	st.shared.u32 	[%r41+612], %r376;
	or.b32  	%r60, %r587, %r18;
	setp.eq.s32 	%p281, %r60, 0;
	mov.f32 	%f1222, 0f00000000;
	@%p281 bra 	$L__BB0_361;
	add.s32 	%r377, %r587, %r18;
	and.b32  	%r378, %r377, 8;
	setp.ne.s32 	%p282, %r378, 0;
	@%p282 bra 	$L__BB0_361;
	ld.global.nc.f32 	%f1222, [%rd1+476];
$L__BB0_361:
	setp.eq.s32 	%p283, %r60, 0;
	st.shared.f32 	[%r41+616], %f1222;
	mov.f32 	%f1223, 0f00000000;
	@%p283 bra 	$L__BB0_364;
	add.s32 	%r379, %r587, %r18;
	and.b32  	%r380, %r379, 8;
	setp.ne.s32 	%p284, %r380, 0;
	@%p284 bra 	$L__BB0_364;
	ld.global.nc.f32 	%f1223, [%rd1+480];
$L__BB0_364:
	setp.eq.s32 	%p285, %r60, 0;
	st.shared.f32 	[%r41+620], %f1223;
	mov.f32 	%f1224, 0f00000000;
	@%p285 bra 	$L__BB0_367;
	add.s32 	%r381, %r587, %r18;
	and.b32  	%r382, %r381, 8;
	setp.ne.s32 	%p286, %r382, 0;
	@%p286 bra 	$L__BB0_367;
	ld.global.nc.f32 	%f1224, [%rd1+484];
$L__BB0_367:
	setp.eq.s32 	%p287, %r60, 0;
	st.shared.f32 	[%r41+624], %f1224;
	mov.f32 	%f1225, 0f00000000;
	@%p287 bra 	$L__BB0_370;
	add.s32 	%r383, %r587, %r18;
	and.b32  	%r384, %r383, 8;
	setp.ne.s32 	%p288, %r384, 0;
	@%p288 bra 	$L__BB0_370;
	ld.global.nc.f32 	%f1225, [%rd1+488];
$L__BB0_370:
	setp.eq.s32 	%p289, %r60, 0;
	st.shared.f32 	[%r41+628], %f1225;
	mov.f32 	%f1226, 0f00000000;
	@%p289 bra 	$L__BB0_373;
	add.s32 	%r385, %r587, %r18;
	and.b32  	%r386, %r385, 8;
	setp.ne.s32 	%p290, %r386, 0;
	@%p290 bra 	$L__BB0_373;
	ld.global.nc.f32 	%f1226, [%rd1+492];
$L__BB0_373:
	setp.eq.s32 	%p291, %r60, 0;
	st.shared.f32 	[%r41+632], %f1226;
	mov.f32 	%f1227, 0f00000000;
	@%p291 bra 	$L__BB0_376;
	add.s32 	%r387, %r587, %r18;
	and.b32  	%r388, %r387, 8;
	setp.ne.s32 	%p292, %r388, 0;
	@%p292 bra 	$L__BB0_376;
	ld.global.nc.f32 	%f1227, [%rd1+496];
$L__BB0_376:
	setp.eq.s32 	%p293, %r60, 0;
	st.shared.f32 	[%r41+636], %f1227;
	mov.f32 	%f1228, 0f00000000;
	@%p293 bra 	$L__BB0_379;
	add.s32 	%r389, %r587, %r18;
	and.b32  	%r390, %r389, 8;
	setp.ne.s32 	%p294, %r390, 0;
	@%p294 bra 	$L__BB0_379;
	ld.global.nc.f32 	%f1228, [%rd1+500];
$L__BB0_379:
	st.shared.f32 	[%r41+640], %f1228;
	mov.b32 	%r391, 0;
	st.shared.u32 	[%r41+644], %r391;
	st.shared.u32 	[%r41+648], %r391;
	or.b32  	%r61, %r587, %r19;
	setp.eq.s32 	%p295, %r61, 0;
	mov.f32 	%f1229, 0f00000000;
	@%p295 bra 	$L__BB0_382;
	add.s32 	%r392, %r587, %r19;
	and.b32  	%r393, %r392, 8;
	setp.ne.s32 	%p296, %r393, 0;
	@%p296 bra 	$L__BB0_382;
	ld.global.nc.f32 	%f1229, [%rd1+504];
$L__BB0_382:
	setp.eq.s32 	%p297, %r61, 0;
	st.shared.f32 	[%r41+652], %f1229;
	mov.f32 	%f1230, 0f00000000;
	@%p297 bra 	$L__BB0_385;
	add.s32 	%r394, %r587, %r19;
	and.b32  	%r395, %r394, 8;
	setp.ne.s32 	%p298, %r395, 0;
	@%p298 bra 	$L__BB0_385;
	ld.global.nc.f32 	%f1230, [%rd1+508];
$L__BB0_385:
	setp.eq.s32 	%p299, %r61, 0;
	st.shared.f32 	[%r41+656], %f1230;
	mov.f32 	%f1231, 0f00000000;
	@%p299 bra 	$L__BB0_388;
	add.s32 	%r396, %r587, %r19;
	and.b32  	%r397, %r396, 8;
	setp.ne.s32 	%p300, %r397, 0;
	@%p300 bra 	$L__BB0_388;
	ld.global.nc.f32 	%f1231, [%rd1+512];
$L__BB0_388:
	setp.eq.s32 	%p301, %r61, 0;
	st.shared.f32 	[%r41+660], %f1231;
	mov.f32 	%f1232, 0f00000000;
	@%p301 bra 	$L__BB0_391;
	add.s32 	%r398, %r587, %r19;
	and.b32  	%r399, %r398, 8;
	setp.ne.s32 	%p302, %r399, 0;
	@%p302 bra 	$L__BB0_391;
	ld.global.nc.f32 	%f1232, [%rd1+516];
$L__BB0_391:
	setp.eq.s32 	%p303, %r61, 0;
	st.shared.f32 	[%r41+664], %f1232;
	mov.f32 	%f1233, 0f00000000;
	@%p303 bra 	$L__BB0_394;
	add.s32 	%r400, %r587, %r19;
	and.b32  	%r401, %r400, 8;
	setp.ne.s32 	%p304, %r401, 0;
	@%p304 bra 	$L__BB0_394;
	ld.global.nc.f32 	%f1233, [%rd1+520];
$L__BB0_394:
	setp.eq.s32 	%p305, %r61, 0;
	st.shared.f32 	[%r41+668], %f1233;
	mov.f32 	%f1234, 0f00000000;
	@%p305 bra 	$L__BB0_397;
	add.s32 	%r402, %r587, %r19;
	and.b32  	%r403, %r402, 8;
	setp.ne.s32 	%p306, %r403, 0;
	@%p306 bra 	$L__BB0_397;
	ld.global.nc.f32 	%f1234, [%rd1+524];
$L__BB0_397:
	setp.eq.s32 	%p307, %r61, 0;
	st.shared.f32 	[%r41+672], %f1234;
	mov.f32 	%f1235, 0f00000000;
	@%p307 bra 	$L__BB0_400;
	add.s32 	%r404, %r587, %r19;
	and.b32  	%r405, %r404, 8;
	setp.ne.s32 	%p308, %r405, 0;
	@%p308 bra 	$L__BB0_400;
	ld.global.nc.f32 	%f1235, [%rd1+528];
$L__BB0_400:
	st.shared.f32 	[%r41+676], %f1235;
	mov.b32 	%r406, 0;
	st.shared.u32 	[%r41+680], %r406;
	st.shared.u32 	[%r41+684], %r406;
	or.b32  	%r62, %r587, %r20;
	setp.eq.s32 	%p309, %r62, 0;
	mov.f32 	%f1236, 0f00000000;
	@%p309 bra 	$L__BB0_403;
	add.s32 	%r407, %r587, %r20;
	and.b32  	%r408, %r407, 8;
	setp.ne.s32 	%p310, %r408, 0;
	@%p310 bra 	$L__BB0_403;
	ld.global.nc.f32 	%f1236, [%rd1+532];
$L__BB0_403:
	setp.eq.s32 	%p311, %r62, 0;
	st.shared.f32 	[%r41+688], %f1236;
	mov.f32 	%f1237, 0f00000000;
	@%p311 bra 	$L__BB0_406;
	add.s32 	%r409, %r587, %r20;
	and.b32  	%r410, %r409, 8;
	setp.ne.s32 	%p312, %r410, 0;
	@%p312 bra 	$L__BB0_406;
	ld.global.nc.f32 	%f1237, [%rd1+536];
$L__BB0_406:
	setp.eq.s32 	%p313, %r62, 0;
	st.shared.f32 	[%r41+692], %f1237;
	mov.f32 	%f1238, 0f00000000;
	@%p313 bra 	$L__BB0_409;
	add.s32 	%r411, %r587, %r20;
	and.b32  	%r412, %r411, 8;
	setp.ne.s32 	%p314, %r412, 0;
	@%p314 bra 	$L__BB0_409;
	ld.global.nc.f32 	%f1238, [%rd1+540];
$L__BB0_409:
	setp.eq.s32 	%p315, %r62, 0;
	st.shared.f32 	[%r41+696], %f1238;
	mov.f32 	%f1239, 0f00000000;
	@%p315 bra 	$L__BB0_412;
	add.s32 	%r413, %r587, %r20;
	and.b32  	%r414, %r413, 8;
	setp.ne.s32 	%p316, %r414, 0;
	@%p316 bra 	$L__BB0_412;
	ld.global.nc.f32 	%f1239, [%rd1+544];
$L__BB0_412:
	setp.eq.s32 	%p317, %r62, 0;
	st.shared.f32 	[%r41+700], %f1239;
	mov.f32 	%f1240, 0f00000000;
	@%p317 bra 	$L__BB0_415;
	add.s32 	%r415, %r587, %r20;
	and.b32  	%r416, %r415, 8;
	setp.ne.s32 	%p318, %r416, 0;
	@%p318 bra 	$L__BB0_415;
	ld.global.nc.f32 	%f1240, [%rd1+548];
$L__BB0_415:
	setp.eq.s32 	%p319, %r62, 0;
	st.shared.f32 	[%r41+704], %f1240;
	mov.f32 	%f1241, 0f00000000;
	@%p319 bra 	$L__BB0_418;
	add.s32 	%r417, %r587, %r20;
	and.b32  	%r418, %r417, 8;
	setp.ne.s32 	%p320, %r418, 0;
	@%p320 bra 	$L__BB0_418;
	ld.global.nc.f32 	%f1241, [%rd1+552];
$L__BB0_418:
	setp.eq.s32 	%p321, %r62, 0;
	st.shared.f32 	[%r41+708], %f1241;
	mov.f32 	%f1242, 0f00000000;
	@%p321 bra 	$L__BB0_421;
	add.s32 	%r419, %r587, %r20;
	and.b32  	%r420, %r419, 8;
	setp.ne.s32 	%p322, %r420, 0;
	@%p322 bra 	$L__BB0_421;
	ld.global.nc.f32 	%f1242, [%rd1+556];
$L__BB0_421:
	st.shared.f32 	[%r41+712], %f1242;
	mov.b32 	%r421, 0;
	st.shared.u32 	[%r41+716], %r421;
	st.shared.u32 	[%r41+720], %r421;
	or.b32  	%r63, %r587, %r21;
	setp.eq.s32 	%p323, %r63, 0;
	mov.f32 	%f1243, 0f00000000;
	@%p323 bra 	$L__BB0_424;
	add.s32 	%r422, %r587, %r21;
	and.b32  	%r423, %r422, 8;
	setp.ne.s32 	%p324, %r423, 0;
	@%p324 bra 	$L__BB0_424;
	ld.global.nc.f32 	%f1243, [%rd1+560];
$L__BB0_424:
	setp.eq.s32 	%p325, %r63, 0;
	st.shared.f32 	[%r41+724], %f1243;
	mov.f32 	%f1244, 0f00000000;
	@%p325 bra 	$L__BB0_427;
	add.s32 	%r424, %r587, %r21;
	and.b32  	%r425, %r424, 8;
	setp.ne.s32 	%p326, %r425, 0;
	@%p326 bra 	$L__BB0_427;
	ld.global.nc.f32 	%f1244, [%rd1+564];
$L__BB0_427:
	setp.eq.s32 	%p327, %r63, 0;
	st.shared.f32 	[%r41+728], %f1244;
	mov.f32 	%f1245, 0f00000000;
	@%p327 bra 	$L__BB0_430;
	add.s32 	%r426, %r587, %r21;
	and.b32  	%r427, %r426, 8;
	setp.ne.s32 	%p328, %r427, 0;
	@%p328 bra 	$L__BB0_430;
	ld.global.nc.f32 	%f1245, [%rd1+568];
$L__BB0_430:
	setp.eq.s32 	%p329, %r63, 0;
	st.shared.f32 	[%r41+732], %f1245;
	mov.f32 	%f1246, 0f00000000;
	@%p329 bra 	$L__BB0_433;
	add.s32 	%r428, %r587, %r21;
	and.b32  	%r429, %r428, 8;
	setp.ne.s32 	%p330, %r429, 0;
	@%p330 bra 	$L__BB0_433;
	ld.global.nc.f32 	%f1246, [%rd1+572];
$L__BB0_433:
	setp.eq.s32 	%p331, %r63, 0;
	st.shared.f32 	[%r41+736], %f1246;
	mov.f32 	%f1247, 0f00000000;
	@%p331 bra 	$L__BB0_436;
	add.s32 	%r430, %r587, %r21;
	and.b32  	%r431, %r430, 8;
	setp.ne.s32 	%p332, %r431, 0;
	@%p332 bra 	$L__BB0_436;
	ld.global.nc.f32 	%f1247, [%rd1+576];
$L__BB0_436:
	setp.eq.s32 	%p333, %r63, 0;
	st.shared.f32 	[%r41+740], %f1247;
	mov.f32 	%f1248, 0f00000000;
	@%p333 bra 	$L__BB0_439;
	add.s32 	%r432, %r587, %r21;
	and.b32  	%r433, %r432, 8;
	setp.ne.s32 	%p334, %r433, 0;
	@%p334 bra 	$L__BB0_439;
	ld.global.nc.f32 	%f1248, [%rd1+580];
$L__BB0_439:
	setp.eq.s32 	%p335, %r63, 0;
	st.shared.f32 	[%r41+744], %f1248;
	mov.f32 	%f1249, 0f00000000;
	@%p335 bra 	$L__BB0_442;
	add.s32 	%r434, %r587, %r21;
	and.b32  	%r435, %r434, 8;
	setp.ne.s32 	%p336, %r435, 0;
	@%p336 bra 	$L__BB0_442;
	ld.global.nc.f32 	%f1249, [%rd1+584];
$L__BB0_442:
	st.shared.f32 	[%r41+748], %f1249;
	mov.b32 	%r436, 0;
	st.shared.u32 	[%r41+752], %r436;
	st.shared.u32 	[%r41+756], %r436;
	or.b32  	%r64, %r587, %r22;
	setp.eq.s32 	%p337, %r64, 0;
	mov.f32 	%f1250, 0f00000000;
	@%p337 bra 	$L__BB0_445;
	add.s32 	%r437, %r587, %r22;
	and.b32  	%r438, %r437, 8;
	setp.ne.s32 	%p338, %r438, 0;
	@%p338 bra 	$L__BB0_445;
	ld.global.nc.f32 	%f1250, [%rd1+588];
$L__BB0_445:
	setp.eq.s32 	%p339, %r64, 0;
	st.shared.f32 	[%r41+760], %f1250;
	mov.f32 	%f1251, 0f00000000;
	@%p339 bra 	$L__BB0_448;
	add.s32 	%r439, %r587, %r22;
	and.b32  	%r440, %r439, 8;
	setp.ne.s32 	%p340, %r440, 0;
	@%p340 bra 	$L__BB0_448;
	ld.global.nc.f32 	%f1251, [%rd1+592];
$L__BB0_448:
	setp.eq.s32 	%p341, %r64, 0;
	st.shared.f32 	[%r41+764], %f1251;
	mov.f32 	%f1252, 0f00000000;
	@%p341 bra 	$L__BB0_451;
	add.s32 	%r441, %r587, %r22;
	and.b32  	%r442, %r441, 8;
	setp.ne.s32 	%p342, %r442, 0;
	@%p342 bra 	$L__BB0_451;
	ld.global.nc.f32 	%f1252, [%rd1+596];
$L__BB0_451:
	setp.eq.s32 	%p343, %r64, 0;
	st.shared.f32 	[%r41+768], %f1252;
	mov.f32 	%f1253, 0f00000000;
	@%p343 bra 	$L__BB0_454;
	add.s32 	%r443, %r587, %r22;
	and.b32  	%r444, %r443, 8;
	setp.ne.s32 	%p344, %r444, 0;
	@%p344 bra 	$L__BB0_454;
	ld.global.nc.f32 	%f1253, [%rd1+600];
$L__BB0_454:
	setp.eq.s32 	%p345, %r64, 0;
	st.shared.f32 	[%r41+772], %f1253;
	mov.f32 	%f1254, 0f00000000;
	@%p345 bra 	$L__BB0_457;
	add.s32 	%r445, %r587, %r22;
	and.b32  	%r446, %r445, 8;
	setp.ne.s32 	%p346, %r446, 0;
	@%p346 bra 	$L__BB0_457;
	ld.global.nc.f32 	%f1254, [%rd1+604];
$L__BB0_457:
	setp.eq.s32 	%p347, %r64, 0;
	st.shared.f32 	[%r41+776], %f1254;
	mov.f32 	%f1255, 0f00000000;
	@%p347 bra 	$L__BB0_460;
	add.s32 	%r447, %r587, %r22;
	and.b32  	%r448, %r447, 8;
	setp.ne.s32 	%p348, %r448, 0;
	@%p348 bra 	$L__BB0_460;
	ld.global.nc.f32 	%f1255, [%rd1+608];
$L__BB0_460:
	setp.eq.s32 	%p349, %r64, 0;
	st.shared.f32 	[%r41+780], %f1255;
	mov.f32 	%f1256, 0f00000000;
	@%p349 bra 	$L__BB0_463;
	add.s32 	%r449, %r587, %r22;
	and.b32  	%r450, %r449, 8;
	setp.ne.s32 	%p350, %r450, 0;
	@%p350 bra 	$L__BB0_463;
	ld.global.nc.f32 	%f1256, [%rd1+612];
$L__BB0_463:
	st.shared.f32 	[%r41+784], %f1256;
	mov.b32 	%r451, 0;
	st.shared.u32 	[%r41+788], %r451;
	st.shared.u32 	[%r41+792], %r451;
	or.b32  	%r65, %r587, %r23;
	setp.eq.s32 	%p351, %r65, 0;
	mov.f32 	%f1257, 0f00000000;
	@%p351 bra 	$L__BB0_466;
	add.s32 	%r452, %r587, %r23;
	and.b32  	%r453, %r452, 8;
	setp.ne.s32 	%p352, %r453, 0;
	@%p352 bra 	$L__BB0_466;
	ld.global.nc.f32 	%f1257, [%rd1+616];
$L__BB0_466:
	setp.eq.s32 	%p353, %r65, 0;
	st.shared.f32 	[%r41+796], %f1257;
	mov.f32 	%f1258, 0f00000000;
	@%p353 bra 	$L__BB0_469;
	add.s32 	%r454, %r587, %r23;
	and.b32  	%r455, %r454, 8;
	setp.ne.s32 	%p354, %r455, 0;
	@%p354 bra 	$L__BB0_469;
	ld.global.nc.f32 	%f1258, [%rd1+620];
$L__BB0_469:
	setp.eq.s32 	%p355, %r65, 0;
	st.shared.f32 	[%r41+800], %f1258;
	mov.f32 	%f1259, 0f00000000;
	@%p355 bra 	$L__BB0_472;
	add.s32 	%r456, %r587, %r23;
	and.b32  	%r457, %r456, 8;
	setp.ne.s32 	%p356, %r457, 0;
	@%p356 bra 	$L__BB0_472;
	ld.global.nc.f32 	%f1259, [%rd1+624];
$L__BB0_472:
	setp.eq.s32 	%p357, %r65, 0;
	st.shared.f32 	[%r41+804], %f1259;
	mov.f32 	%f1260, 0f00000000;
	@%p357 bra 	$L__BB0_475;
	add.s32 	%r458, %r587, %r23;
	and.b32  	%r459, %r458, 8;
	setp.ne.s32 	%p358, %r459, 0;
	@%p358 bra 	$L__BB0_475;
	ld.global.nc.f32 	%f1260, [%rd1+628];
$L__BB0_475:
	setp.eq.s32 	%p359, %r65, 0;
	st.shared.f32 	[%r41+808], %f1260;
	mov.f32 	%f1261, 0f00000000;
	@%p359 bra 	$L__BB0_478;
	add.s32 	%r460, %r587, %r23;
	and.b32  	%r461, %r460, 8;
	setp.ne.s32 	%p360, %r461, 0;
	@%p360 bra 	$L__BB0_478;
	ld.global.nc.f32 	%f1261, [%rd1+632];
$L__BB0_478:
	setp.eq.s32 	%p361, %r65, 0;
	st.shared.f32 	[%r41+812], %f1261;
	mov.f32 	%f1262, 0f00000000;
	@%p361 bra 	$L__BB0_481;
	add.s32 	%r462, %r587, %r23;
	and.b32  	%r463, %r462, 8;
	setp.ne.s32 	%p362, %r463, 0;
	@%p362 bra 	$L__BB0_481;
	ld.global.nc.f32 	%f1262, [%rd1+636];
$L__BB0_481:
	setp.eq.s32 	%p363, %r65, 0;
	st.shared.f32 	[%r41+816], %f1262;
	mov.f32 	%f1263, 0f00000000;
	@%p363 bra 	$L__BB0_484;
	add.s32 	%r464, %r587, %r23;
	and.b32  	%r465, %r464, 8;
	setp.ne.s32 	%p364, %r465, 0;
	@%p364 bra 	$L__BB0_484;
	ld.global.nc.f32 	%f1263, [%rd1+640];
$L__BB0_484:
	st.shared.f32 	[%r41+820], %f1263;
	mov.b32 	%r466, 0;
	st.shared.u32 	[%r41+824], %r466;
	st.shared.u32 	[%r41+828], %r466;
	or.b32  	%r66, %r587, %r24;
	setp.eq.s32 	%p365, %r66, 0;
	mov.f32 	%f1264, 0f00000000;
	@%p365 bra 	$L__BB0_487;
	add.s32 	%r467, %r587, %r24;
	and.b32  	%r468, %r467, 8;
	setp.ne.s32 	%p366, %r468, 0;
	@%p366 bra 	$L__BB0_487;
	ld.global.nc.f32 	%f1264, [%rd1+644];
$L__BB0_487:
	setp.eq.s32 	%p367, %r66, 0;
	st.shared.f32 	[%r41+832], %f1264;
	mov.f32 	%f1265, 0f00000000;
	@%p367 bra 	$L__BB0_490;
	add.s32 	%r469, %r587, %r24;
	and.b32  	%r470, %r469, 8;
	setp.ne.s32 	%p368, %r470, 0;
	@%p368 bra 	$L__BB0_490;
	ld.global.nc.f32 	%f1265, [%rd1+648];
$L__BB0_490:
	setp.eq.s32 	%p369, %r66, 0;
	st.shared.f32 	[%r41+836], %f1265;
	mov.f32 	%f1266, 0f00000000;
	@%p369 bra 	$L__BB0_493;
	add.s32 	%r471, %r587, %r24;
	and.b32  	%r472, %r471, 8;
	setp.ne.s32 	%p370, %r472, 0;
	@%p370 bra 	$L__BB0_493;
	ld.global.nc.f32 	%f1266, [%rd1+652];
$L__BB0_493:
	setp.eq.s32 	%p371, %r66, 0;
	st.shared.f32 	[%r41+840], %f1266;
	mov.f32 	%f1267, 0f00000000;
	@%p371 bra 	$L__BB0_496;
	add.s32 	%r473, %r587, %r24;
	and.b32  	%r474, %r473, 8;
	setp.ne.s32 	%p372, %r474, 0;
	@%p372 bra 	$L__BB0_496;
	ld.global.nc.f32 	%f1267, [%rd1+656];
$L__BB0_496:
	setp.eq.s32 	%p373, %r66, 0;
	st.shared.f32 	[%r41+844], %f1267;
	mov.f32 	%f1268, 0f00000000;
	@%p373 bra 	$L__BB0_499;
	add.s32 	%r475, %r587, %r24;
	and.b32  	%r476, %r475, 8;
	setp.ne.s32 	%p374, %r476, 0;
	@%p374 bra 	$L__BB0_499;
	ld.global.nc.f32 	%f1268, [%rd1+660];
$L__BB0_499:
	setp.eq.s32 	%p375, %r66, 0;
	st.shared.f32 	[%r41+848], %f1268;
	mov.f32 	%f1269, 0f00000000;
	@%p375 bra 	$L__BB0_502;
	add.s32 	%r477, %r587, %r24;
	and.b32  	%r478, %r477, 8;
	setp.ne.s32 	%p376, %r478, 0;
	@%p376 bra 	$L__BB0_502;
	ld.global.nc.f32 	%f1269, [%rd1+664];
$L__BB0_502:
	setp.eq.s32 	%p377, %r66, 0;
	st.shared.f32 	[%r41+852], %f1269;
	mov.f32 	%f1270, 0f00000000;
	@%p377 bra 	$L__BB0_505;
	add.s32 	%r479, %r587, %r24;
	and.b32  	%r480, %r479, 8;
	setp.ne.s32 	%p378, %r480, 0;
	@%p378 bra 	$L__BB0_505;
	ld.global.nc.f32 	%f1270, [%rd1+668];
$L__BB0_505:
	ld.param.u64 	%rd14, [default_function_kernel0_param_1];
	mov.u32 	%r481, %tid.z;
	mul.lo.s32 	%r483, %r40, 42;
	mad.lo.s32 	%r484, %r481, 288, %r483;
	shl.b32 	%r485, %r484, 2;
	mov.u32 	%r486, _ZZ24default_function_kernel0E13kernel_shared;
	add.s32 	%r68, %r486, %r485;
	setp.gt.u32 	%p379, %r25, 63;
	setp.gt.u32 	%p380, %r40, 6;
	setp.gt.u32 	%p381, %r484, 1151;
	st.shared.f32 	[%r41+856], %f1270;
	mov.b32 	%r488, 0;
	st.shared.u32 	[%r41+860], %r488;
	mov.u32 	%r489, %ctaid.z;
	mul.lo.s32 	%r490, %r43, 864;
	mad.lo.s32 	%r491, %r489, 3456, %r490;
	mad.lo.s32 	%r492, %r40, 126, %r491;
	mad.lo.s32 	%r493, %r587, 3, %r492;
	or.pred  	%p382, %p1, %p381;
	or.pred  	%p383, %p382, %p380;
	or.pred  	%p384, %p383, %p379;
	cvta.to.global.u64 	%rd8, %rd14;
	mul.wide.u32 	%rd9, %r493, 4;
	add.s64 	%rd2, %rd8, %rd9;
	@%p384 bra 	$L__BB0_507;
	ld.global.nc.f32 	%f695, [%rd2];
	st.shared.f32 	[%r68], %f695;
$L__BB0_507:
	setp.gt.u32 	%p385, %r484, 1150;
	setp.gt.u32 	%p386, %r25, 63;
	setp.gt.u32 	%p387, %r40, 6;
	or.pred  	%p388, %p1, %p385;
	or.pred  	%p389, %p388, %p387;
	or.pred  	%p390, %p389, %p386;
	@%p390 bra 	$L__BB0_509;
	ld.global.nc.f32 	%f696, [%rd2+4];
	st.shared.f32 	[%r68+4], %f696;
$L__BB0_509:
	setp.gt.u32 	%p391, %r484, 1149;
	setp.gt.u32 	%p392, %r25, 63;
	setp.gt.u32 	%p393, %r40, 6;
	or.pred  	%p394, %p1, %p391;
	or.pred  	%p395, %p394, %p393;
	or.pred  	%p396, %p395, %p392;
	@%p396 bra 	$L__BB0_511;
	ld.global.nc.f32 	%f697, [%rd2+8];
	st.shared.f32 	[%r68+8], %f697;
$L__BB0_511:
	setp.gt.u32 	%p397, %r26, 63;
	setp.gt.u32 	%p398, %r484, 1148;
	setp.gt.u32 	%p399, %r40, 6;
	or.pred  	%p400, %p2, %p398;
	or.pred  	%p401, %p400, %p399;
	or.pred  	%p402, %p401, %p397;
	@%p402 bra 	$L__BB0_513;
	ld.global.nc.f32 	%f698, [%rd2+36];
	st.shared.f32 	[%r68+12], %f698;
$L__BB0_513:
	setp.gt.u32 	%p403, %r484, 1147;
	setp.gt.u32 	%p404, %r26, 63;
	setp.gt.u32 	%p405, %r40, 6;
	or.pred  	%p406, %p2, %p403;
	or.pred  	%p407, %p406, %p405;
	or.pred  	%p408, %p407, %p404;
	@%p408 bra 	$L__BB0_515;
	ld.global.nc.f32 	%f699, [%rd2+40];
	st.shared.f32 	[%r68+16], %f699;
$L__BB0_515:
	setp.gt.u32 	%p409, %r484, 1146;
	setp.gt.u32 	%p410, %r26, 63;
	setp.gt.u32 	%p411, %r40, 6;
	or.pred  	%p412, %p2, %p409;
	or.pred  	%p413, %p412, %p411;
	or.pred  	%p414, %p413, %p410;
	@%p414 bra 	$L__BB0_517;
	ld.global.nc.f32 	%f700, [%rd2+44];
	st.shared.f32 	[%r68+20], %f700;
$L__BB0_517:
	setp.gt.u32 	%p415, %r27, 63;
	setp.gt.u32 	%p416, %r484, 1145;
	setp.gt.u32 	%p417, %r40, 6;
	or.pred  	%p418, %p3, %p416;
	or.pred  	%p419, %p418, %p417;
	or.pred  	%p420, %p419, %p415;
	@%p420 bra 	$L__BB0_519;
	ld.global.nc.f32 	%f701, [%rd2+72];
	st.shared.f32 	[%r68+24], %f701;
$L__BB0_519:
	setp.gt.u32 	%p421, %r484, 1144;
	setp.gt.u32 	%p422, %r27, 63;
	setp.gt.u32 	%p423, %r40, 6;
	or.pred  	%p424, %p3, %p421;
	or.pred  	%p425, %p424, %p423;
	or.pred  	%p426, %p425, %p422;
	@%p426 bra 	$L__BB0_521;
	ld.global.nc.f32 	%f702, [%rd2+76];
	st.shared.f32 	[%r68+28], %f702;
$L__BB0_521:
	setp.gt.u32 	%p427, %r484, 1143;
	setp.gt.u32 	%p428, %r27, 63;
	setp.gt.u32 	%p429, %r40, 6;
	or.pred  	%p430, %p3, %p427;
	or.pred  	%p431, %p430, %p429;
	or.pred  	%p432, %p431, %p428;
	@%p432 bra 	$L__BB0_523;
	ld.global.nc.f32 	%f703, [%rd2+80];
	st.shared.f32 	[%r68+32], %f703;
$L__BB0_523:
	setp.gt.u32 	%p433, %r28, 63;
	setp.gt.u32 	%p434, %r484, 1142;
	setp.gt.u32 	%p435, %r40, 6;
	or.pred  	%p436, %p4, %p434;
	or.pred  	%p437, %p436, %p435;
	or.pred  	%p438, %p437, %p433;
	@%p438 bra 	$L__BB0_525;
	ld.global.nc.f32 	%f704, [%rd2+108];
	st.shared.f32 	[%r68+36], %f704;
$L__BB0_525:
	setp.gt.u32 	%p439, %r484, 1141;
	setp.gt.u32 	%p440, %r28, 63;
	setp.gt.u32 	%p441, %r40, 6;
	or.pred  	%p442, %p4, %p439;
	or.pred  	%p443, %p442, %p441;
	or.pred  	%p444, %p443, %p440;
	@%p444 bra 	$L__BB0_527;
	ld.global.nc.f32 	%f705, [%rd2+112];
	st.shared.f32 	[%r68+40], %f705;
$L__BB0_527:
	setp.gt.u32 	%p445, %r484, 1140;
	setp.gt.u32 	%p446, %r28, 63;
	setp.gt.u32 	%p447, %r40, 6;
	or.pred  	%p448, %p4, %p445;
	or.pred  	%p449, %p448, %p447;
	or.pred  	%p450, %p449, %p446;
	@%p450 bra 	$L__BB0_529;
	ld.global.nc.f32 	%f706, [%rd2+116];
	st.shared.f32 	[%r68+44], %f706;
$L__BB0_529:
	setp.gt.u32 	%p451, %r29, 63;
	setp.gt.u32 	%p452, %r484, 1139;
	setp.gt.u32 	%p453, %r40, 6;
	or.pred  	%p454, %p5, %p452;
	or.pred  	%p455, %p454, %p453;
	or.pred  	%p456, %p455, %p451;
	@%p456 bra 	$L__BB0_531;
	ld.global.nc.f32 	%f707, [%rd2+144];
	st.shared.f32 	[%r68+48], %f707;
$L__BB0_531:
	setp.gt.u32 	%p457, %r484, 1138;
	setp.gt.u32 	%p458, %r29, 63;
	setp.gt.u32 	%p459, %r40, 6;
	or.pred  	%p460, %p5, %p457;
	or.pred  	%p461, %p460, %p459;
	or.pred  	%p462, %p461, %p458;
	@%p462 bra 	$L__BB0_533;
	ld.global.nc.f32 	%f708, [%rd2+148];
	st.shared.f32 	[%r68+52], %f708;
$L__BB0_533:
	setp.gt.u32 	%p463, %r484, 1137;
	setp.gt.u32 	%p464, %r29, 63;
	setp.gt.u32 	%p465, %r40, 6;
	or.pred  	%p466, %p5, %p463;
	or.pred  	%p467, %p466, %p465;
	or.pred  	%p468, %p467, %p464;
	@%p468 bra 	$L__BB0_535;
	ld.global.nc.f32 	%f709, [%rd2+152];
	st.shared.f32 	[%r68+56], %f709;
$L__BB0_535:
	setp.gt.u32 	%p469, %r30, 63;
	setp.gt.u32 	%p470, %r484, 1136;
	setp.gt.u32 	%p471, %r40, 6;
	or.pred  	%p472, %p6, %p470;
	or.pred  	%p473, %p472, %p471;
	or.pred  	%p474, %p473, %p469;
	@%p474 bra 	$L__BB0_537;
	ld.global.nc.f32 	%f710, [%rd2+180];
	st.shared.f32 	[%r68+60], %f710;
$L__BB0_537:
	setp.gt.u32 	%p475, %r484, 1135;
	setp.gt.u32 	%p476, %r30, 63;
	setp.gt.u32 	%p477, %r40, 6;
	or.pred  	%p478, %p6, %p475;
	or.pred  	%p479, %p478, %p477;
	or.pred  	%p480, %p479, %p476;
	@%p480 bra 	$L__BB0_539;
	ld.global.nc.f32 	%f711, [%rd2+184];
	st.shared.f32 	[%r68+64], %f711;
$L__BB0_539:
	setp.gt.u32 	%p481, %r484, 1134;
	setp.gt.u32 	%p482, %r30, 63;
	setp.gt.u32 	%p483, %r40, 6;
	or.pred  	%p484, %p6, %p481;
	or.pred  	%p485, %p484, %p483;
	or.pred  	%p486, %p485, %p482;
	@%p486 bra 	$L__BB0_541;
	ld.global.nc.f32 	%f712, [%rd2+188];
	st.shared.f32 	[%r68+68], %f712;
$L__BB0_541:
	setp.gt.u32 	%p487, %r31, 63;
	setp.gt.u32 	%p488, %r484, 1133;
	setp.gt.u32 	%p489, %r40, 6;
	or.pred  	%p490, %p7, %p488;
	or.pred  	%p491, %p490, %p489;
	or.pred  	%p492, %p491, %p487;
	@%p492 bra 	$L__BB0_543;
	ld.global.nc.f32 	%f713, [%rd2+216];
	st.shared.f32 	[%r68+72], %f713;
$L__BB0_543:
	setp.gt.u32 	%p493, %r484, 1132;
	setp.gt.u32 	%p494, %r31, 63;
	setp.gt.u32 	%p495, %r40, 6;
	or.pred  	%p496, %p7, %p493;
	or.pred  	%p497, %p496, %p495;
	or.pred  	%p498, %p497, %p494;
	@%p498 bra 	$L__BB0_545;
	ld.global.nc.f32 	%f714, [%rd2+220];
	st.shared.f32 	[%r68+76], %f714;
$L__BB0_545:
	setp.gt.u32 	%p499, %r484, 1131;
	setp.gt.u32 	%p500, %r31, 63;
	setp.gt.u32 	%p501, %r40, 6;
	or.pred  	%p502, %p7, %p499;
	or.pred  	%p503, %p502, %p501;
	or.pred  	%p504, %p503, %p500;
	@%p504 bra 	$L__BB0_547;
	ld.global.nc.f32 	%f715, [%rd2+224];
	st.shared.f32 	[%r68+80], %f715;
$L__BB0_547:
	setp.gt.u32 	%p505, %r32, 63;
	setp.gt.u32 	%p506, %r484, 1130;
	setp.gt.u32 	%p507, %r40, 6;
	or.pred  	%p508, %p8, %p506;
	or.pred  	%p509, %p508, %p507;
	or.pred  	%p510, %p509, %p505;
	@%p510 bra 	$L__BB0_549;
	ld.global.nc.f32 	%f716, [%rd2+252];
	st.shared.f32 	[%r68+84], %f716;
$L__BB0_549:
	setp.gt.u32 	%p511, %r484, 1129;
	setp.gt.u32 	%p512, %r32, 63;
	setp.gt.u32 	%p513, %r40, 6;
	or.pred  	%p514, %p8, %p511;
	or.pred  	%p515, %p514, %p513;
	or.pred  	%p516, %p515, %p512;
	@%p516 bra 	$L__BB0_551;
	ld.global.nc.f32 	%f717, [%rd2+256];
	st.shared.f32 	[%r68+88], %f717;
$L__BB0_551:
	setp.gt.u32 	%p517, %r484, 1128;
	setp.gt.u32 	%p518, %r32, 63;
	setp.gt.u32 	%p519, %r40, 6;
	or.pred  	%p520, %p8, %p517;
	or.pred  	%p521, %p520, %p519;
	or.pred  	%p522, %p521, %p518;
	@%p522 bra 	$L__BB0_553;
	ld.global.nc.f32 	%f718, [%rd2+260];
	st.shared.f32 	[%r68+92], %f718;
$L__BB0_553:
	setp.gt.u32 	%p523, %r33, 63;
	setp.gt.u32 	%p524, %r484, 1127;
	setp.gt.u32 	%p525, %r40, 6;
	or.pred  	%p526, %p9, %p524;
	or.pred  	%p527, %p526, %p525;
	or.pred  	%p528, %p527, %p523;
	@%p528 bra 	$L__BB0_555;
	ld.global.nc.f32 	%f719, [%rd2+288];
	st.shared.f32 	[%r68+96], %f719;
$L__BB0_555:
	setp.gt.u32 	%p529, %r484, 1126;
	setp.gt.u32 	%p530, %r33, 63;
	setp.gt.u32 	%p531, %r40, 6;
	or.pred  	%p532, %p9, %p529;
	or.pred  	%p533, %p532, %p531;
	or.pred  	%p534, %p533, %p530;
	@%p534 bra 	$L__BB0_557;
	ld.global.nc.f32 	%f720, [%rd2+292];
	st.shared.f32 	[%r68+100], %f720;
$L__BB0_557:
	setp.gt.u32 	%p535, %r484, 1125;
	setp.gt.u32 	%p536, %r33, 63;
	setp.gt.u32 	%p537, %r40, 6;
	or.pred  	%p538, %p9, %p535;
	or.pred  	%p539, %p538, %p537;
	or.pred  	%p540, %p539, %p536;
	@%p540 bra 	$L__BB0_559;
	ld.global.nc.f32 	%f721, [%rd2+296];
	st.shared.f32 	[%r68+104], %f721;
$L__BB0_559:
	setp.gt.u32 	%p541, %r34, 63;
	setp.gt.u32 	%p542, %r484, 1124;
	setp.gt.u32 	%p543, %r40, 6;
	or.pred  	%p544, %p10, %p542;
	or.pred  	%p545, %p544, %p543;
	or.pred  	%p546, %p545, %p541;
	@%p546 bra 	$L__BB0_561;
	ld.global.nc.f32 	%f722, [%rd2+324];
	st.shared.f32 	[%r68+108], %f722;
$L__BB0_561:
	setp.gt.u32 	%p547, %r484, 1123;
	setp.gt.u32 	%p548, %r34, 63;
	setp.gt.u32 	%p549, %r40, 6;
	or.pred  	%p550, %p10, %p547;
	or.pred  	%p551, %p550, %p549;
	or.pred  	%p552, %p551, %p548;
	@%p552 bra 	$L__BB0_563;
	ld.global.nc.f32 	%f723, [%rd2+328];
	st.shared.f32 	[%r68+112], %f723;
$L__BB0_563:
	setp.gt.u32 	%p553, %r484, 1122;
	setp.gt.u32 	%p554, %r34, 63;
	setp.gt.u32 	%p555, %r40, 6;
	or.pred  	%p556, %p10, %p553;
	or.pred  	%p557, %p556, %p555;
	or.pred  	%p558, %p557, %p554;
	@%p558 bra 	$L__BB0_565;
	ld.global.nc.f32 	%f724, [%rd2+332];
	st.shared.f32 	[%r68+116], %f724;
$L__BB0_565:
	setp.gt.u32 	%p559, %r35, 63;
	setp.gt.u32 	%p560, %r484, 1121;
	setp.gt.u32 	%p561, %r40, 6;
	or.pred  	%p562, %p11, %p560;
	or.pred  	%p563, %p562, %p561;
	or.pred  	%p564, %p563, %p559;
	@%p564 bra 	$L__BB0_567;
	ld.global.nc.f32 	%f725, [%rd2+360];
	st.shared.f32 	[%r68+120], %f725;
$L__BB0_567:
	setp.gt.u32 	%p565, %r484, 1120;
	setp.gt.u32 	%p566, %r35, 63;
	setp.gt.u32 	%p567, %r40, 6;
	or.pred  	%p568, %p11, %p565;
	or.pred  	%p569, %p568, %p567;
	or.pred  	%p570, %p569, %p566;
	@%p570 bra 	$L__BB0_569;
	ld.global.nc.f32 	%f726, [%rd2+364];
	st.shared.f32 	[%r68+124], %f726;
$L__BB0_569:
	setp.gt.u32 	%p571, %r484, 1119;
	setp.gt.u32 	%p572, %r35, 63;
	setp.gt.u32 	%p573, %r40, 6;
	or.pred  	%p574, %p11, %p571;
	or.pred  	%p575, %p574, %p573;
	or.pred  	%p576, %p575, %p572;
	@%p576 bra 	$L__BB0_571;
	ld.global.nc.f32 	%f727, [%rd2+368];
	st.shared.f32 	[%r68+128], %f727;
$L__BB0_571:
	setp.gt.u32 	%p577, %r36, 63;
	setp.gt.u32 	%p578, %r484, 1118;
	setp.gt.u32 	%p579, %r40, 6;
	or.pred  	%p580, %p12, %p578;
	or.pred  	%p581, %p580, %p579;
	or.pred  	%p582, %p581, %p577;
	@%p582 bra 	$L__BB0_573;
	ld.global.nc.f32 	%f728, [%rd2+396];
	st.shared.f32 	[%r68+132], %f728;
$L__BB0_573:
	setp.gt.u32 	%p583, %r484, 1117;
	setp.gt.u32 	%p584, %r36, 63;
	setp.gt.u32 	%p585, %r40, 6;
	or.pred  	%p586, %p12, %p583;
	or.pred  	%p587, %p586, %p585;
	or.pred  	%p588, %p587, %p584;
	@%p588 bra 	$L__BB0_575;
	ld.global.nc.f32 	%f729, [%rd2+400];
	st.shared.f32 	[%r68+136], %f729;
$L__BB0_575:
	setp.gt.u32 	%p589, %r484, 1116;
	setp.gt.u32 	%p590, %r36, 63;
	setp.gt.u32 	%p591, %r40, 6;
	or.pred  	%p592, %p12, %p589;
	or.pred  	%p593, %p592, %p591;
	or.pred  	%p594, %p593, %p590;
	@%p594 bra 	$L__BB0_577;
	ld.global.nc.f32 	%f730, [%rd2+404];
	st.shared.f32 	[%r68+140], %f730;
$L__BB0_577:
	setp.gt.u32 	%p595, %r37, 63;
	setp.gt.u32 	%p596, %r40, 5;
	setp.gt.u32 	%p597, %r484, 1115;
	or.pred  	%p598, %p13, %p597;
	or.pred  	%p599, %p598, %p596;
	or.pred  	%p600, %p599, %p595;
	@%p600 bra 	$L__BB0_579;
	ld.global.nc.f32 	%f731, [%rd2+432];
	st.shared.f32 	[%r68+144], %f731;
$L__BB0_579:
	setp.gt.u32 	%p601, %r484, 1114;
	setp.gt.u32 	%p602, %r37, 63;
	setp.gt.u32 	%p603, %r40, 5;
	or.pred  	%p604, %p13, %p601;
	or.pred  	%p605, %p604, %p603;
	or.pred  	%p606, %p605, %p602;
	@%p606 bra 	$L__BB0_581;
	ld.global.nc.f32 	%f732, [%rd2+436];
	st.shared.f32 	[%r68+148], %f732;
$L__BB0_581:
	setp.gt.u32 	%p607, %r484, 1113;
	setp.gt.u32 	%p608, %r37, 63;
	setp.gt.u32 	%p609, %r40, 5;
	or.pred  	%p610, %p13, %p607;
	or.pred  	%p611, %p610, %p609;
	or.pred  	%p612, %p611, %p608;
	@%p612 bra 	$L__BB0_583;
	ld.global.nc.f32 	%f733, [%rd2+440];
	st.shared.f32 	[%r68+152], %f733;
$L__BB0_583:
	setp.gt.u32 	%p613, %r38, 63;
	setp.gt.u32 	%p614, %r484, 1112;
	setp.gt.u32 	%p615, %r40, 5;
	or.pred  	%p616, %p14, %p614;
	or.pred  	%p617, %p616, %p615;
	or.pred  	%p618, %p617, %p613;
	@%p618 bra 	$L__BB0_585;
	ld.global.nc.f32 	%f734, [%rd2+468];
	st.shared.f32 	[%r68+156], %f734;
$L__BB0_585:
	setp.gt.u32 	%p619, %r484, 1111;
	setp.gt.u32 	%p620, %r38, 63;
	setp.gt.u32 	%p621, %r40, 5;
	or.pred  	%p622, %p14, %p619;
	or.pred  	%p623, %p622, %p621;
	or.pred  	%p624, %p623, %p620;
	@%p624 bra 	$L__BB0_587;
	ld.global.nc.f32 	%f735, [%rd2+472];
	st.shared.f32 	[%r68+160], %f735;
$L__BB0_587:
	setp.gt.u32 	%p625, %r484, 1110;
	setp.gt.u32 	%p626, %r38, 63;
	setp.gt.u32 	%p627, %r40, 5;
	or.pred  	%p628, %p14, %p625;
	or.pred  	%p629, %p628, %p627;
	or.pred  	%p630, %p629, %p626;
	@%p630 bra 	$L__BB0_589;
	ld.global.nc.f32 	%f736, [%rd2+476];
	st.shared.f32 	[%r68+164], %f736;
$L__BB0_589:
	mov.u32 	%r577, _ZZ24default_function_kernel0E15pad_temp_shared;
	mad.lo.s32 	%r578, %r40, 36, %r577;
	add.s32 	%r588, %r578, 756;
	bar.sync 	0;
	mov.b32 	%r589, 36;
$L__BB0_590:
	ld.shared.f32 	%f737, [%r588+-756];
	ld.shared.f32 	%f738, [%r588+-752];
	ld.shared.f32 	%f739, [%r588+-748];
	ld.shared.f32 	%f740, [%r588+-744];
	ld.shared.f32 	%f741, [%r588+-740];
	ld.shared.f32 	%f742, [%r588+-736];
	ld.shared.f32 	%f743, [%r588+-732];
	ld.shared.f32 	%f744, [%r588+-504];
	ld.shared.f32 	%f745, [%r588+-500];
	ld.shared.f32 	%f746, [%r588+-496];
	ld.shared.f32 	%f747, [%r588+-492];
	ld.shared.f32 	%f748, [%r588+-488];
	ld.shared.f32 	%f749, [%r588+-484];
	ld.shared.f32 	%f750, [%r588+-480];
	ld.shared.f32 	%f751, [%r588+-252];
	ld.shared.f32 	%f752, [%r588+-248];
	ld.shared.f32 	%f753, [%r588+-244];
	ld.shared.f32 	%f754, [%r588+-240];
	ld.shared.f32 	%f755, [%r588+-236];
	ld.shared.f32 	%f756, [%r588+-232];
	ld.shared.f32 	%f757, [%r588+-228];
	ld.shared.f32 	%f758, [%r588];
	ld.shared.f32 	%f759, [%r588+4];
	ld.shared.f32 	%f760, [%r588+8];
	ld.shared.f32 	%f761, [%r588+12];
	ld.shared.f32 	%f762, [%r588+16];
	ld.shared.f32 	%f763, [%r588+20];
	ld.shared.f32 	%f764, [%r588+24];
	ld.shared.f32 	%f765, [%r588+252];
	ld.shared.f32 	%f766, [%r588+256];
	ld.shared.f32 	%f767, [%r588+260];
	ld.shared.f32 	%f768, [%r588+264];
	ld.shared.f32 	%f769, [%r588+268];
	ld.shared.f32 	%f770, [%r588+272];
	ld.shared.f32 	%f771, [%r588+276];
	ld.shared.f32 	%f772, [%r588+504];
	ld.shared.f32 	%f773, [%r588+508];
	ld.shared.f32 	%f774, [%r588+512];
	ld.shared.f32 	%f775, [%r588+516];
	ld.shared.f32 	%f776, [%r588+520];
	ld.shared.f32 	%f777, [%r588+524];
	ld.shared.f32 	%f778, [%r588+528];
	mov.u32 	%r72, %tid.z;
	mov.u32 	%r579, _ZZ24default_function_kernel0E13kernel_shared;
	mad.lo.s32 	%r580, %r72, 1152, %r579;
	add.s32 	%r581, %r580, %r589;
	ld.shared.f32 	%f779, [%r581+-36];
	ld.shared.f32 	%f780, [%r581+-24];
	ld.shared.f32 	%f781, [%r581+-12];
	ld.shared.f32 	%f782, [%r581];
	ld.shared.f32 	%f783, [%r581+12];
	ld.shared.f32 	%f784, [%r581+24];
	fma.rn.f32 	%f785, %f737, %f779, %f1271;
	fma.rn.f32 	%f786, %f738, %f779, %f1272;
	fma.rn.f32 	%f787, %f739, %f779, %f1273;
	fma.rn.f32 	%f788, %f740, %f779, %f1274;
	fma.rn.f32 	%f789, %f741, %f779, %f1275;
	fma.rn.f32 	%f790, %f742, %f779, %f1276;
	fma.rn.f32 	%f791, %f743, %f779, %f1277;
	fma.rn.f32 	%f792, %f744, %f780, %f785;
	fma.rn.f32 	%f793, %f745, %f780, %f786;
	fma.rn.f32 	%f794, %f746, %f780, %f787;
	fma.rn.f32 	%f795, %f747, %f780, %f788;
	fma.rn.f32 	%f796, %f748, %f780, %f789;
	fma.rn.f32 	%f797, %f749, %f780, %f790;
	fma.rn.f32 	%f798, %f750, %f780, %f791;
	fma.rn.f32 	%f799, %f751, %f781, %f792;
	fma.rn.f32 	%f800, %f752, %f781, %f793;
	fma.rn.f32 	%f801, %f753, %f781, %f794;
	fma.rn.f32 	%f802, %f754, %f781, %f795;
	fma.rn.f32 	%f803, %f755, %f781, %f796;
	fma.rn.f32 	%f804, %f756, %f781, %f797;
	fma.rn.f32 	%f805, %f757, %f781, %f798;
	fma.rn.f32 	%f806, %f758, %f782, %f799;
	fma.rn.f32 	%f807, %f759, %f782, %f800;
	fma.rn.f32 	%f808, %f760, %f782, %f801;
	fma.rn.f32 	%f809, %f761, %f782, %f802;
	fma.rn.f32 	%f810, %f762, %f782, %f803;
	fma.rn.f32 	%f811, %f763, %f782, %f804;
	fma.rn.f32 	%f812, %f764, %f782, %f805;
	fma.rn.f32 	%f813, %f765, %f783, %f806;
	fma.rn.f32 	%f814, %f766, %f783, %f807;
	fma.rn.f32 	%f815, %f767, %f783, %f808;
	fma.rn.f32 	%f816, %f768, %f783, %f809;
	fma.rn.f32 	%f817, %f769, %f783, %f810;
	fma.rn.f32 	%f818, %f770, %f783, %f811;
	fma.rn.f32 	%f819, %f771, %f783, %f812;
	fma.rn.f32 	%f820, %f772, %f784, %f813;
	fma.rn.f32 	%f821, %f773, %f784, %f814;
	fma.rn.f32 	%f822, %f774, %f784, %f815;
	fma.rn.f32 	%f823, %f775, %f784, %f816;
	fma.rn.f32 	%f824, %f776, %f784, %f817;
	fma.rn.f32 	%f825, %f777, %f784, %f818;
	fma.rn.f32 	%f826, %f778, %f784, %f819;
	ld.shared.f32 	%f827, [%r588+-728];
	ld.shared.f32 	%f828, [%r588+-476];
	ld.shared.f32 	%f829, [%r588+-224];
	ld.shared.f32 	%f830, [%r588+28];
	ld.shared.f32 	%f831, [%r588+280];
	ld.shared.f32 	%f832, [%r588+532];
	ld.shared.f32 	%f833, [%r581+-32];
	ld.shared.f32 	%f834, [%r581+-20];
	ld.shared.f32 	%f835, [%r581+-8];
	ld.shared.f32 	%f836, [%r581+4];
	ld.shared.f32 	%f837, [%r581+16];
	ld.shared.f32 	%f838, [%r581+28];
	fma.rn.f32 	%f839, %f738, %f833, %f820;
	fma.rn.f32 	%f840, %f739, %f833, %f821;
	fma.rn.f32 	%f841, %f740, %f833, %f822;
	fma.rn.f32 	%f842, %f741, %f833, %f823;
	fma.rn.f32 	%f843, %f742, %f833, %f824;
	fma.rn.f32 	%f844, %f743, %f833, %f825;
	fma.rn.f32 	%f845, %f827, %f833, %f826;
	fma.rn.f32 	%f846, %f745, %f834, %f839;
	fma.rn.f32 	%f847, %f746, %f834, %f840;
	fma.rn.f32 	%f848, %f747, %f834, %f841;
	fma.rn.f32 	%f849, %f748, %f834, %f842;
	fma.rn.f32 	%f850, %f749, %f834, %f843;
	fma.rn.f32 	%f851, %f750, %f834, %f844;
	fma.rn.f32 	%f852, %f828, %f834, %f845;
	fma.rn.f32 	%f853, %f752, %f835, %f846;
	fma.rn.f32 	%f854, %f753, %f835, %f847;
	fma.rn.f32 	%f855, %f754, %f835, %f848;
	fma.rn.f32 	%f856, %f755, %f835, %f849;
	fma.rn.f32 	%f857, %f756, %f835, %f850;
	fma.rn.f32 	%f858, %f757, %f835, %f851;
	fma.rn.f32 	%f859, %f829, %f835, %f852;
	fma.rn.f32 	%f860, %f759, %f836, %f853;
	fma.rn.f32 	%f861, %f760, %f836, %f854;
	fma.rn.f32 	%f862, %f761, %f836, %f855;
	fma.rn.f32 	%f863, %f762, %f836, %f856;
	fma.rn.f32 	%f864, %f763, %f836, %f857;
	fma.rn.f32 	%f865, %f764, %f836, %f858;
	fma.rn.f32 	%f866, %f830, %f836, %f859;
	fma.rn.f32 	%f867, %f766, %f837, %f860;
	fma.rn.f32 	%f868, %f767, %f837, %f861;
	fma.rn.f32 	%f869, %f768, %f837, %f862;
	fma.rn.f32 	%f870, %f769, %f837, %f863;
	fma.rn.f32 	%f871, %f770, %f837, %f864;
	fma.rn.f32 	%f872, %f771, %f837, %f865;
	fma.rn.f32 	%f873, %f831, %f837, %f866;
	fma.rn.f32 	%f874, %f773, %f838, %f867;
	fma.rn.f32 	%f875, %f774, %f838, %f868;
	fma.rn.f32 	%f876, %f775, %f838, %f869;
	fma.rn.f32 	%f877, %f776, %f838, %f870;
	fma.rn.f32 	%f878, %f777, %f838, %f871;
	fma.rn.f32 	%f879, %f778, %f838, %f872;
	fma.rn.f32 	%f880, %f832, %f838, %f873;
	ld.shared.f32 	%f881, [%r588+-724];
	ld.shared.f32 	%f882, [%r588+-472];
	ld.shared.f32 	%f883, [%r588+-220];
	ld.shared.f32 	%f884, [%r588+32];
	ld.shared.f32 	%f885, [%r588+284];
	ld.shared.f32 	%f886, [%r588+536];
	ld.shared.f32 	%f887, [%r581+-28];
	ld.shared.f32 	%f888, [%r581+-16];
	ld.shared.f32 	%f889, [%r581+-4];
	ld.shared.f32 	%f890, [%r581+8];
	ld.shared.f32 	%f891, [%r581+20];
	ld.shared.f32 	%f892, [%r581+32];
	fma.rn.f32 	%f893, %f739, %f887, %f874;
	fma.rn.f32 	%f894, %f740, %f887, %f875;
	fma.rn.f32 	%f895, %f741, %f887, %f876;
	fma.rn.f32 	%f896, %f742, %f887, %f877;
	fma.rn.f32 	%f897, %f743, %f887, %f878;
	fma.rn.f32 	%f898, %f827, %f887, %f879;
	fma.rn.f32 	%f899, %f881, %f887, %f880;
	fma.rn.f32 	%f900, %f746, %f888, %f893;
	fma.rn.f32 	%f901, %f747, %f888, %f894;
	fma.rn.f32 	%f902, %f748, %f888, %f895;
	fma.rn.f32 	%f903, %f749, %f888, %f896;
	fma.rn.f32 	%f904, %f750, %f888, %f897;
	fma.rn.f32 	%f905, %f828, %f888, %f898;
	fma.rn.f32 	%f906, %f882, %f888, %f899;
	fma.rn.f32 	%f907, %f753, %f889, %f900;
	fma.rn.f32 	%f908, %f754, %f889, %f901;
	fma.rn.f32 	%f909, %f755, %f889, %f902;
	fma.rn.f32 	%f910, %f756, %f889, %f903;
	fma.rn.f32 	%f911, %f757, %f889, %f904;
	fma.rn.f32 	%f912, %f829, %f889, %f905;
	fma.rn.f32 	%f913, %f883, %f889, %f906;
	fma.rn.f32 	%f914, %f760, %f890, %f907;
	fma.rn.f32 	%f915, %f761, %f890, %f908;
	fma.rn.f32 	%f916, %f762, %f890, %f909;
	fma.rn.f32 	%f917, %f763, %f890, %f910;
	fma.rn.f32 	%f918, %f764, %f890, %f911;
	fma.rn.f32 	%f919, %f830, %f890, %f912;
	fma.rn.f32 	%f920, %f884, %f890, %f913;
	fma.rn.f32 	%f921, %f767, %f891, %f914;
	fma.rn.f32 	%f922, %f768, %f891, %f915;
	fma.rn.f32 	%f923, %f769, %f891, %f916;
	fma.rn.f32 	%f924, %f770, %f891, %f917;
	fma.rn.f32 	%f925, %f771, %f891, %f918;
	fma.rn.f32 	%f926, %f831, %f891, %f919;
	fma.rn.f32 	%f927, %f885, %f891, %f920;
	fma.rn.f32 	%f1271, %f774, %f892, %f921;
	fma.rn.f32 	%f1272, %f775, %f892, %f922;
	fma.rn.f32 	%f1273, %f776, %f892, %f923;
	fma.rn.f32 	%f1274, %f777, %f892, %f924;
	fma.rn.f32 	%f1275, %f778, %f892, %f925;
	fma.rn.f32 	%f1276, %f832, %f892, %f926;
	fma.rn.f32 	%f1277, %f886, %f892, %f927;
	add.s32 	%r589, %r589, 72;
	add.s32 	%r588, %r588, 1512;
	setp.ne.s32 	%p631, %r589, 1188;
	@%p631 bra 	$L__BB0_590;
	add.s32 	%r587, %r587, 1;
	setp.ne.s32 	%p632, %r587, 3;
	@%p632 bra 	$L__BB0_1;
	ld.param.u64 	%rd15, [default_function_kernel0_param_2];
	mov.u32 	%r582, %ctaid.z;
	mul.lo.s32 	%r583, %r72, 49;
	mad.lo.s32 	%r584, %r582, 196, %r583;
	mov.u32 	%r585, %tid.y;
	mad.lo.s32 	%r586, %r585, 7, %r584;
	cvta.to.global.u64 	%rd10, %rd15;
	mul.wide.u32 	%rd11, %r586, 4;
	add.s64 	%rd12, %rd10, %rd11;
	st.global.f32 	[%rd12], %f1271;
	st.global.f32 	[%rd12+4], %f1272;
	st.global.f32 	[%rd12+8], %f1273;
	st.global.f32 	[%rd12+12], %f1274;
	st.global.f32 	[%rd12+16], %f1275;
	st.global.f32 	[%rd12+20], %f1276;
	st.global.f32 	[%rd12+24], %f1277;
	ret;

}
	// .globl	_Z6conv2dPfPKfS_
.visible .entry _Z6conv2dPfPKfS_(
	.param .u64 .ptr .align 1 _Z6conv2dPfPKfS__param_0,
	.param .u64 .ptr .align 1 _Z6conv2dPfPKfS__param_1,
	.param .u64 .ptr .align 1 _Z6conv2dPfPKfS__param_2
)
{
	.reg .pred 	%p<23>;
	.reg .b16 	%rs<33>;
	.reg .b32 	%r<298>;
	.reg .b32 	%f<448>;
	.reg .b64 	%rd<139>;

	ld.param.u64 	%rd4, [_Z6conv2dPfPKfS__param_0];
	ld.param.u64 	%rd2, [_Z6conv2dPfPKfS__param_1];
	ld.param.u64 	%rd3, [_Z6conv2dPfPKfS__param_2];
	cvta.to.global.u64 	%rd1, %rd4;
	mov.u32 	%r57, %ctaid.x;
	mul.hi.u32 	%r58, %r57, -1840700269;
	shr.u32 	%r1, %r58, 2;
	mul.lo.s32 	%r59, %r1, 7;
	sub.s32 	%r2, %r57, %r59;
	mov.u32 	%r3, %tid.x;
	shr.u32 	%r4, %r3, 6;
	and.b32  	%r5, %r3, 63;
	setp.gt.u32 	%p1, %r3, 431;
	@%p1 bra 	$L__BB1_7;
	mov.u32 	%r6, %ntid.x;
	add.s32 	%r60, %r3, %r6;
	max.u32 	%r61, %r60, 432;
	setp.lt.u32 	%p2, %r60, 432;
	selp.u32 	%r62, 1, 0, %p2;
	add.s32 	%r63, %r60, %r62;
	sub.s32 	%r64, %r61, %r63;
	div.u32 	%r65, %r64, %r6;
	add.s32 	%r7, %r65, %r62;
	and.b32  	%r66, %r7, 3;
	setp.eq.s32 	%p3, %r66, 3;
	mov.u32 	%r290, %r3;
	@%p3 bra 	$L__BB1_4;
	add.s32 	%r68, %r7, 1;
	and.b32  	%r8, %r68, 3;
	mov.b32 	%r289, 0;
	mov.u32 	%r290, %r3;
$L__BB1_3:
	.pragma "nounroll";
	shl.b32 	%r69, %r290, 2;
	mov.u32 	%r70, shared_input;
	add.s32 	%r71, %r70, %r69;
	mov.b32 	%r72, 0;
	st.shared.u32 	[%r71], %r72;
	add.s32 	%r290, %r290, %r6;
	add.s32 	%r289, %r289, 1;
	setp.ne.s32 	%p4, %r289, %r8;
	@%p4 bra 	$L__BB1_3;
$L__BB1_4:
	setp.lt.u32 	%p5, %r7, 3;
	@%p5 bra 	$L__BB1_7;
	mov.u32 	%r74, shared_input;
	shl.b32 	%r77, %r6, 2;
$L__BB1_6:
	shl.b32 	%r73, %r290, 2;
	add.s32 	%r75, %r74, %r73;
	mov.b32 	%r76, 0;
	st.shared.u32 	[%r75], %r76;
	add.s32 	%r78, %r75, %r77;
	st.shared.u32 	[%r78], %r76;
	add.s32 	%r79, %r78, %r77;
	st.shared.u32 	[%r79], %r76;
	add.s32 	%r80, %r79, %r77;
	st.shared.u32 	[%r80], %r76;
	add.s32 	%r290, %r77, %r290;
	setp.lt.u32 	%p6, %r290, 432;
	@%p6 bra 	$L__BB1_6;
$L__BB1_7:
	shl.b32 	%r16, %r1, 4;
	setp.ne.s32 	%p7, %r2, 0;
	max.u32 	%r17, %r2, 1;
	add.s32 	%r18, %r17, -1;
	min.u32 	%r19, %r2, 5;
	add.s32 	%r20, %r19, 2;
	bar.sync 	0;
	@%p7 bra 	$L__BB1_17;
	sub.s32 	%r156, %r20, %r18;
	mul.lo.s32 	%r21, %r156, 7;
	mul.lo.s32 	%r22, %r18, 7;
	mul.lo.s32 	%r157, %r19, 7;
	sub.s32 	%r158, %r157, %r5;
	mad.lo.s32 	%r159, %r17, -7, %r158;
	add.s32 	%r23, %r159, 20;
	and.b32  	%r24, %r23, 192;
	cvt.u16.u32 	%rs17, %r5;
	mul.lo.s16 	%rs18, %rs17, 37;
	shr.u16 	%rs19, %rs18, 7;
	and.b16  	%rs20, %rs19, 30;
	cvt.u32.u16 	%r160, %rs20;
	add.s32 	%r25, %r5, %r160;
	or.b32  	%r26, %r5, 64;
	cvt.u16.u32 	%rs21, %r26;
	mul.lo.s16 	%rs22, %rs21, 147;
	shr.u16 	%rs23, %rs22, 9;
	cvt.u32.u16 	%r161, %rs23;
	and.b32  	%r162, %r161, 62;
	add.s32 	%r27, %r26, %r162;
	or.b32  	%r28, %r5, 128;
	cvt.u16.u32 	%rs24, %r28;
	mul.lo.s16 	%rs25, %rs24, 37;
	shr.u16 	%rs26, %rs25, 8;
	sub.s16 	%rs27, %rs24, %rs26;
	and.b16  	%rs28, %rs27, 254;
	shr.u16 	%rs29, %rs28, 1;
	add.s16 	%rs30, %rs29, %rs26;
	shr.u16 	%rs31, %rs30, 1;
	and.b16  	%rs32, %rs31, 126;
	cvt.u32.u16 	%r163, %rs32;
	add.s32 	%r29, %r28, %r163;
	mov.u32 	%r295, %r4;
$L__BB1_9:
	mov.u32 	%r48, %r295;
	setp.ge.u32 	%p15, %r5, %r21;
	@%p15 bra 	$L__BB1_16;
	setp.eq.s32 	%p16, %r24, 192;
	add.s32 	%r164, %r16, %r48;
	mad.lo.s32 	%r49, %r164, 49, %r22;
	mul.lo.s32 	%r50, %r48, 27;
	mov.u32 	%r296, %r5;
	@%p16 bra 	$L__BB1_14;
	setp.eq.s32 	%p17, %r24, 0;
	add.s32 	%r51, %r49, %r5;
	mul.wide.u32 	%rd19, %r51, 4;
	add.s64 	%rd20, %rd1, %rd19;
	ld.global.nc.f32 	%f9, [%rd20];
	add.s32 	%r165, %r50, %r25;
	shl.b32 	%r166, %r165, 2;
	mov.u32 	%r167, shared_input;
	add.s32 	%r168, %r167, %r166;
	st.shared.f32 	[%r168+40], %f9;
	mov.u32 	%r296, %r26;
	@%p17 bra 	$L__BB1_14;
	setp.eq.s32 	%p18, %r24, 64;
	add.s32 	%r169, %r51, 64;
	mul.wide.u32 	%rd21, %r169, 4;
	add.s64 	%rd22, %rd1, %rd21;
	ld.global.nc.f32 	%f10, [%rd22];
	add.s32 	%r170, %r50, %r27;
	shl.b32 	%r171, %r170, 2;
	add.s32 	%r173, %r167, %r171;
	st.shared.f32 	[%r173+40], %f10;
	mov.u32 	%r296, %r28;
	@%p18 bra 	$L__BB1_14;
	or.b32  	%r296, %r5, 192;
	add.s32 	%r174, %r51, 128;
	mul.wide.u32 	%rd23, %r174, 4;
	add.s64 	%rd24, %rd1, %rd23;
	ld.global.nc.f32 	%f11, [%rd24];
	add.s32 	%r175, %r50, %r29;
	shl.b32 	%r176, %r175, 2;
	add.s32 	%r178, %r167, %r176;
	st.shared.f32 	[%r178+40], %f11;
$L__BB1_14:
	setp.lt.u32 	%p19, %r23, 192;
	@%p19 bra 	$L__BB1_16;
$L__BB1_15:
	mul.hi.u32 	%r179, %r296, 613566757;
	sub.s32 	%r180, %r296, %r179;
	shr.u32 	%r181, %r180, 1;
	add.s32 	%r182, %r181, %r179;
	shr.u32 	%r183, %r182, 2;
	mul.lo.s32 	%r184, %r183, 7;
	sub.s32 	%r185, %r296, %r184;
	add.s32 	%r186, %r49, %r296;
	mul.wide.u32 	%rd25, %r186, 4;
	add.s64 	%rd26, %rd1, %rd25;
	ld.global.nc.f32 	%f12, [%rd26];
	add.s32 	%r187, %r50, %r185;
	mad.lo.s32 	%r188, %r183, 9, %r187;
	shl.b32 	%r189, %r188, 2;
	mov.u32 	%r190, shared_input;
	add.s32 	%r191, %r190, %r189;
	st.shared.f32 	[%r191+40], %f12;
	add.s32 	%r192, %r296, 64;
	mul.hi.u32 	%r193, %r192, 613566757;
	sub.s32 	%r194, %r192, %r193;
	shr.u32 	%r195, %r194, 1;
	add.s32 	%r196, %r195, %r193;
	shr.u32 	%r197, %r196, 2;
	mul.lo.s32 	%r198, %r197, 7;
	sub.s32 	%r199, %r192, %r198;
	add.s32 	%r200, %r186, 64;
	mul.wide.u32 	%rd27, %r200, 4;
	add.s64 	%rd28, %rd1, %rd27;
	ld.global.nc.f32 	%f13, [%rd28];
	add.s32 	%r201, %r50, %r199;
	mad.lo.s32 	%r202, %r197, 9, %r201;
	shl.b32 	%r203, %r202, 2;
	add.s32 	%r204, %r190, %r203;
	st.shared.f32 	[%r204+40], %f13;
	add.s32 	%r205, %r296, 128;
	mul.hi.u32 	%r206, %r205, 613566757;
	sub.s32 	%r207, %r205, %r206;
	shr.u32 	%r208, %r207, 1;
	add.s32 	%r209, %r208, %r206;
	shr.u32 	%r210, %r209, 2;
	mul.lo.s32 	%r211, %r210, 7;
	sub.s32 	%r212, %r205, %r211;
	add.s32 	%r213, %r186, 128;
	mul.wide.u32 	%rd29, %r213, 4;
	add.s64 	%rd30, %rd1, %rd29;
	ld.global.nc.f32 	%f14, [%rd30];
	add.s32 	%r214, %r50, %r212;
	mad.lo.s32 	%r215, %r210, 9, %r214;
	shl.b32 	%r216, %r215, 2;
	add.s32 	%r217, %r190, %r216;
	st.shared.f32 	[%r217+40], %f14;
	add.s32 	%r218, %r296, 192;
	mul.hi.u32 	%r219, %r218, 613566757;
	sub.s32 	%r220, %r218, %r219;
	shr.u32 	%r221, %r220, 1;
	add.s32 	%r222, %r221, %r219;
	shr.u32 	%r223, %r222, 2;
	mul.lo.s32 	%r224, %r223, 7;
	sub.s32 	%r225, %r218, %r224;
	add.s32 	%r226, %r186, 192;
	mul.wide.u32 	%rd31, %r226, 4;
	add.s64 	%rd32, %rd1, %rd31;
	ld.global.nc.f32 	%f15, [%rd32];
	add.s32 	%r227, %r50, %r225;
	mad.lo.s32 	%r228, %r223, 9, %r227;
	shl.b32 	%r229, %r228, 2;
	add.s32 	%r230, %r190, %r229;
	st.shared.f32 	[%r230+40], %f15;
	add.s32 	%r296, %r296, 256;
	setp.lt.u32 	%p20, %r296, %r21;
	@%p20 bra 	$L__BB1_15;
$L__BB1_16:
	add.s32 	%r295, %r48, 7;
	setp.lt.u32 	%p21, %r48, 9;
	@%p21 bra 	$L__BB1_9;
	bra.uni 	$L__BB1_26;
$L__BB1_17:
	sub.s32 	%r81, %r20, %r18;
	mul.lo.s32 	%r30, %r81, 7;
	mul.lo.s32 	%r31, %r18, 7;
	mul.lo.s32 	%r82, %r19, 7;
	sub.s32 	%r83, %r82, %r5;
	mad.lo.s32 	%r84, %r17, -7, %r83;
	add.s32 	%r32, %r84, 20;
	and.b32  	%r33, %r32, 192;
	cvt.u16.u32 	%rs1, %r5;
	mul.lo.s16 	%rs2, %rs1, 37;
	shr.u16 	%rs3, %rs2, 7;
	and.b16  	%rs4, %rs3, 30;
	cvt.u32.u16 	%r85, %rs4;
	add.s32 	%r34, %r5, %r85;
	or.b32  	%r35, %r5, 64;
	cvt.u16.u32 	%rs5, %r35;
	mul.lo.s16 	%rs6, %rs5, 147;
	shr.u16 	%rs7, %rs6, 9;
	cvt.u32.u16 	%r86, %rs7;
	and.b32  	%r87, %r86, 62;
	add.s32 	%r36, %r35, %r87;
	or.b32  	%r37, %r5, 128;
	cvt.u16.u32 	%rs8, %r37;
	mul.lo.s16 	%rs9, %rs8, 37;
	shr.u16 	%rs10, %rs9, 8;
	sub.s16 	%rs11, %rs8, %rs10;
	and.b16  	%rs12, %rs11, 254;
	shr.u16 	%rs13, %rs12, 1;
	add.s16 	%rs14, %rs13, %rs10;
	shr.u16 	%rs15, %rs14, 1;
	and.b16  	%rs16, %rs15, 126;
	cvt.u32.u16 	%r88, %rs16;
	add.s32 	%r38, %r37, %r88;
	mov.u32 	%r292, %r4;
$L__BB1_18:
	mov.u32 	%r39, %r292;
	setp.ge.u32 	%p8, %r5, %r30;
	@%p8 bra 	$L__BB1_25;
	setp.eq.s32 	%p9, %r33, 192;
	add.s32 	%r89, %r16, %r39;
	mad.lo.s32 	%r40, %r89, 49, %r31;
	mul.lo.s32 	%r41, %r39, 27;
	mov.u32 	%r293, %r5;
	@%p9 bra 	$L__BB1_23;
	setp.eq.s32 	%p10, %r33, 0;
	add.s32 	%r42, %r40, %r5;
	mul.wide.u32 	%rd5, %r42, 4;
	add.s64 	%rd6, %rd1, %rd5;
	ld.global.nc.f32 	%f2, [%rd6];
	add.s32 	%r90, %r41, %r34;
	shl.b32 	%r91, %r90, 2;
	mov.u32 	%r92, shared_input;
	add.s32 	%r93, %r92, %r91;
	st.shared.f32 	[%r93+4], %f2;
	mov.u32 	%r293, %r35;
	@%p10 bra 	$L__BB1_23;
	setp.eq.s32 	%p11, %r33, 64;
	add.s32 	%r94, %r42, 64;
	mul.wide.u32 	%rd7, %r94, 4;
	add.s64 	%rd8, %rd1, %rd7;
	ld.global.nc.f32 	%f3, [%rd8];
	add.s32 	%r95, %r41, %r36;
	shl.b32 	%r96, %r95, 2;
	add.s32 	%r98, %r92, %r96;
	st.shared.f32 	[%r98+4], %f3;
	mov.u32 	%r293, %r37;
	@%p11 bra 	$L__BB1_23;
	or.b32  	%r293, %r5, 192;
	add.s32 	%r99, %r42, 128;
	mul.wide.u32 	%rd9, %r99, 4;
	add.s64 	%rd10, %rd1, %rd9;
	ld.global.nc.f32 	%f4, [%rd10];
	add.s32 	%r100, %r41, %r38;
	shl.b32 	%r101, %r100, 2;
	add.s32 	%r103, %r92, %r101;
	st.shared.f32 	[%r103+4], %f4;
$L__BB1_23:
	setp.lt.u32 	%p12, %r32, 192;
	@%p12 bra 	$L__BB1_25;
$L__BB1_24:
	mul.hi.u32 	%r104, %r293, 613566757;
	sub.s32 	%r105, %r293, %r104;
	shr.u32 	%r106, %r105, 1;
	add.s32 	%r107, %r106, %r104;
	shr.u32 	%r108, %r107, 2;
	mul.lo.s32 	%r109, %r108, 7;
	sub.s32 	%r110, %r293, %r109;
	add.s32 	%r111, %r40, %r293;
	mul.wide.u32 	%rd11, %r111, 4;
	add.s64 	%rd12, %rd1, %rd11;
	ld.global.nc.f32 	%f5, [%rd12];
	add.s32 	%r112, %r41, %r110;
	mad.lo.s32 	%r113, %r108, 9, %r112;
	shl.b32 	%r114, %r113, 2;
	mov.u32 	%r115, shared_input;
	add.s32 	%r116, %r115, %r114;
	st.shared.f32 	[%r116+4], %f5;
	add.s32 	%r117, %r293, 64;
	mul.hi.u32 	%r118, %r117, 613566757;
	sub.s32 	%r119, %r117, %r118;
	shr.u32 	%r120, %r119, 1;
	add.s32 	%r121, %r120, %r118;
	shr.u32 	%r122, %r121, 2;
	mul.lo.s32 	%r123, %r122, 7;
	sub.s32 	%r124, %r117, %r123;
	add.s32 	%r125, %r111, 64;
	mul.wide.u32 	%rd13, %r125, 4;
	add.s64 	%rd14, %rd1, %rd13;
	ld.global.nc.f32 	%f6, [%rd14];
	add.s32 	%r126, %r41, %r124;
	mad.lo.s32 	%r127, %r122, 9, %r126;
	shl.b32 	%r128, %r127, 2;
	add.s32 	%r129, %r115, %r128;
	st.shared.f32 	[%r129+4], %f6;
	add.s32 	%r130, %r293, 128;
	mul.hi.u32 	%r131, %r130, 613566757;
	sub.s32 	%r132, %r130, %r131;
	shr.u32 	%r133, %r132, 1;
	add.s32 	%r134, %r133, %r131;
	shr.u32 	%r135, %r134, 2;
	mul.lo.s32 	%r136, %r135, 7;
	sub.s32 	%r137, %r130, %r136;
	add.s32 	%r138, %r111, 128;
	mul.wide.u32 	%rd15, %r138, 4;
	add.s64 	%rd16, %rd1, %rd15;
	ld.global.nc.f32 	%f7, [%rd16];
	add.s32 	%r139, %r41, %r137;
	mad.lo.s32 	%r140, %r135, 9, %r139;
	shl.b32 	%r141, %r140, 2;
	add.s32 	%r142, %r115, %r141;
	st.shared.f32 	[%r142+4], %f7;
	add.s32 	%r143, %r293, 192;
	mul.hi.u32 	%r144, %r143, 613566757;
	sub.s32 	%r145, %r143, %r144;
	shr.u32 	%r146, %r145, 1;
	add.s32 	%r147, %r146, %r144;
	shr.u32 	%r148, %r147, 2;
	mul.lo.s32 	%r149, %r148, 7;
	sub.s32 	%r150, %r143, %r149;
	add.s32 	%r151, %r111, 192;
	mul.wide.u32 	%rd17, %r151, 4;
	add.s64 	%rd18, %rd1, %rd17;
	ld.global.nc.f32 	%f8, [%rd18];
	add.s32 	%r152, %r41, %r150;
	mad.lo.s32 	%r153, %r148, 9, %r152;
	shl.b32 	%r154, %r153, 2;
	add.s32 	%r155, %r115, %r154;
	st.shared.f32 	[%r155+4], %f8;
	add.s32 	%r293, %r293, 256;
	setp.lt.u32 	%p13, %r293, %r30;
	@%p13 bra 	$L__BB1_24;
$L__BB1_25:
	add.s32 	%r292, %r39, 7;
	setp.lt.u32 	%p14, %r39, 9;
	@%p14 bra 	$L__BB1_18;
$L__BB1_26:
	cvta.to.global.u64 	%rd33, %rd2;
	bar.sync 	0;
	mul.lo.s32 	%r231, %r1, 9216;
	or.b32  	%r232, %r231, %r5;
	mul.wide.u32 	%rd34, %r232, 4;
	add.s64 	%rd35, %rd33, %rd34;
	ld.global.nc.f32 	%f16, [%rd35];
	ld.global.nc.f32 	%f17, [%rd35+256];
	ld.global.nc.f32 	%f18, [%rd35+512];
	ld.global.nc.f32 	%f19, [%rd35+768];
	ld.global.nc.f32 	%f20, [%rd35+1024];
	ld.global.nc.f32 	%f21, [%rd35+1280];
	ld.global.nc.f32 	%f22, [%rd35+1536];
	ld.global.nc.f32 	%f23, [%rd35+1792];
	ld.global.nc.f32 	%f24, [%rd35+2048];
	shl.b32 	%r233, %r4, 2;
	mov.u32 	%r234, shared_input;
	add.s32 	%r235, %r234, %r233;
	ld.shared.f32 	%f25, [%r235];
	fma.rn.f32 	%f26, %f25, %f16, 0f00000000;
	ld.shared.f32 	%f27, [%r235+4];
	fma.rn.f32 	%f28, %f27, %f17, %f26;
	ld.shared.f32 	%f29, [%r235+8];
	fma.rn.f32 	%f30, %f29, %f18, %f28;
	ld.shared.f32 	%f31, [%r235+36];
	fma.rn.f32 	%f32, %f31, %f19, %f30;
	ld.shared.f32 	%f33, [%r235+40];
	fma.rn.f32 	%f34, %f33, %f20, %f32;
	ld.shared.f32 	%f35, [%r235+44];
	fma.rn.f32 	%f36, %f35, %f21, %f34;
	ld.shared.f32 	%f37, [%r235+72];
	fma.rn.f32 	%f38, %f37, %f22, %f36;
	ld.shared.f32 	%f39, [%r235+76];
	fma.rn.f32 	%f40, %f39, %f23, %f38;
	ld.shared.f32 	%f41, [%r235+80];
	fma.rn.f32 	%f42, %f41, %f24, %f40;
	ld.global.nc.f32 	%f43, [%rd35+2304];
	ld.global.nc.f32 	%f44, [%rd35+2560];
	ld.global.nc.f32 	%f45, [%rd35+2816];
	ld.global.nc.f32 	%f46, [%rd35+3072];
	ld.global.nc.f32 	%f47, [%rd35+3328];
	ld.global.nc.f32 	%f48, [%rd35+3584];
	ld.global.nc.f32 	%f49, [%rd35+3840];
	add.s32 	%r236, %r232, 1024;
	mul.wide.u32 	%rd36, %r236, 4;
	add.s64 	%rd37, %rd33, %rd36;
	ld.global.nc.f32 	%f50, [%rd37];
	add.s32 	%r237, %r232, 1088;
	mul.wide.u32 	%rd38, %r237, 4;
	add.s64 	%rd39, %rd33, %rd38;
	ld.global.nc.f32 	%f51, [%rd39];
	ld.shared.f32 	%f52, [%r235+108];
	fma.rn.f32 	%f53, %f52, %f43, %f42;
	ld.shared.f32 	%f54, [%r235+112];
	fma.rn.f32 	%f55, %f54, %f44, %f53;
	ld.shared.f32 	%f56, [%r235+116];
	fma.rn.f32 	%f57, %f56, %f45, %f55;
	ld.shared.f32 	%f58, [%r235+144];
	fma.rn.f32 	%f59, %f58, %f46, %f57;
	ld.shared.f32 	%f60, [%r235+148];
	fma.rn.f32 	%f61, %f60, %f47, %f59;
	ld.shared.f32 	%f62, [%r235+152];
	fma.rn.f32 	%f63, %f62, %f48, %f61;
	ld.shared.f32 	%f64, [%r235+180];
	fma.rn.f32 	%f65, %f64, %f49, %f63;
	ld.shared.f32 	%f66, [%r235+184];
	fma.rn.f32 	%f67, %f66, %f50, %f65;
	ld.shared.f32 	%f68, [%r235+188];
	fma.rn.f32 	%f69, %f68, %f51, %f67;
	add.s32 	%r238, %r232, 1152;
	mul.wide.u32 	%rd40, %r238, 4;
	add.s64 	%rd41, %rd33, %rd40;
	ld.global.nc.f32 	%f70, [%rd41];
	ld.global.nc.f32 	%f71, [%rd41+256];
	ld.global.nc.f32 	%f72, [%rd41+512];
	ld.global.nc.f32 	%f73, [%rd41+768];
	ld.global.nc.f32 	%f74, [%rd41+1024];
	ld.global.nc.f32 	%f75, [%rd41+1280];
	ld.global.nc.f32 	%f76, [%rd41+1536];
	ld.global.nc.f32 	%f77, [%rd41+1792];
	ld.global.nc.f32 	%f78, [%rd41+2048];
	ld.shared.f32 	%f79, [%r235+216];
	fma.rn.f32 	%f80, %f79, %f70, %f69;
	ld.shared.f32 	%f81, [%r235+220];
	fma.rn.f32 	%f82, %f81, %f71, %f80;
	ld.shared.f32 	%f83, [%r235+224];
	fma.rn.f32 	%f84, %f83, %f72, %f82;
	ld.shared.f32 	%f85, [%r235+252];
	fma.rn.f32 	%f86, %f85, %f73, %f84;
	ld.shared.f32 	%f87, [%r235+256];
	fma.rn.f32 	%f88, %f87, %f74, %f86;
	ld.shared.f32 	%f89, [%r235+260];
	fma.rn.f32 	%f90, %f89, %f75, %f88;
	ld.shared.f32 	%f91, [%r235+288];
	fma.rn.f32 	%f92, %f91, %f76, %f90;
	ld.shared.f32 	%f93, [%r235+292];
	fma.rn.f32 	%f94, %f93, %f77, %f92;
	ld.shared.f32 	%f95, [%r235+296];
	fma.rn.f32 	%f96, %f95, %f78, %f94;
	add.s32 	%r239, %r232, 1728;
	mul.wide.u32 	%rd42, %r239, 4;
	add.s64 	%rd43, %rd33, %rd42;
	ld.global.nc.f32 	%f97, [%rd43];
	ld.global.nc.f32 	%f98, [%rd43+256];
	ld.global.nc.f32 	%f99, [%rd43+512];
	ld.global.nc.f32 	%f100, [%rd43+768];
	ld.global.nc.f32 	%f101, [%rd43+1024];
	add.s32 	%r240, %r232, 2048;
	mul.wide.u32 	%rd44, %r240, 4;
	add.s64 	%rd45, %rd33, %rd44;
	ld.global.nc.f32 	%f102, [%rd45];
	add.s32 	%r241, %r232, 2112;
	mul.wide.u32 	%rd46, %r241, 4;
	add.s64 	%rd47, %rd33, %rd46;
	ld.global.nc.f32 	%f103, [%rd47];
	add.s32 	%r242, %r232, 2176;
	mul.wide.u32 	%rd48, %r242, 4;
	add.s64 	%rd49, %rd33, %rd48;
	ld.global.nc.f32 	%f104, [%rd49];
	add.s32 	%r243, %r232, 2240;
	mul.wide.u32 	%rd50, %r243, 4;
	add.s64 	%rd51, %rd33, %rd50;
	ld.global.nc.f32 	%f105, [%rd51];
	ld.shared.f32 	%f106, [%r235+324];
	fma.rn.f32 	%f107, %f106, %f97, %f96;
	ld.shared.f32 	%f108, [%r235+328];
	fma.rn.f32 	%f109, %f108, %f98, %f107;
	ld.shared.f32 	%f110, [%r235+332];
	fma.rn.f32 	%f111, %f110, %f99, %f109;
	ld.shared.f32 	%f112, [%r235+360];
	fma.rn.f32 	%f113, %f112, %f100, %f111;
	ld.shared.f32 	%f114, [%r235+364];
	fma.rn.f32 	%f115, %f114, %f101, %f113;
	ld.shared.f32 	%f116, [%r235+368];
	fma.rn.f32 	%f117, %f116, %f102, %f115;
	ld.shared.f32 	%f118, [%r235+396];
	fma.rn.f32 	%f119, %f118, %f103, %f117;
	ld.shared.f32 	%f120, [%r235+400];
	fma.rn.f32 	%f121, %f120, %f104, %f119;
	ld.shared.f32 	%f122, [%r235+404];
	fma.rn.f32 	%f123, %f122, %f105, %f121;
	add.s32 	%r244, %r232, 2304;
	mul.wide.u32 	%rd52, %r244, 4;
	add.s64 	%rd53, %rd33, %rd52;
	ld.global.nc.f32 	%f124, [%rd53];
	ld.global.nc.f32 	%f125, [%rd53+256];
	ld.global.nc.f32 	%f126, [%rd53+512];
	ld.global.nc.f32 	%f127, [%rd53+768];
	ld.global.nc.f32 	%f128, [%rd53+1024];
	ld.global.nc.f32 	%f129, [%rd53+1280];
	ld.global.nc.f32 	%f130, [%rd53+1536];
	ld.global.nc.f32 	%f131, [%rd53+1792];
	ld.global.nc.f32 	%f132, [%rd53+2048];
	ld.shared.f32 	%f133, [%r235+432];
	fma.rn.f32 	%f134, %f133, %f124, %f123;
	ld.shared.f32 	%f135, [%r235+436];
	fma.rn.f32 	%f136, %f135, %f125, %f134;
	ld.shared.f32 	%f137, [%r235+440];
	fma.rn.f32 	%f138, %f137, %f126, %f136;
	ld.shared.f32 	%f139, [%r235+468];
	fma.rn.f32 	%f140, %f139, %f127, %f138;
	ld.shared.f32 	%f141, [%r235+472];
	fma.rn.f32 	%f142, %f141, %f128, %f140;
	ld.shared.f32 	%f143, [%r235+476];
	fma.rn.f32 	%f144, %f143, %f129, %f142;
	ld.shared.f32 	%f145, [%r235+504];
	fma.rn.f32 	%f146, %f145, %f130, %f144;
	ld.shared.f32 	%f147, [%r235+508];
	fma.rn.f32 	%f148, %f147, %f131, %f146;
	ld.shared.f32 	%f149, [%r235+512];
	fma.rn.f32 	%f150, %f149, %f132, %f148;
	add.s32 	%r245, %r232, 2880;
	mul.wide.u32 	%rd54, %r245, 4;
	add.s64 	%rd55, %rd33, %rd54;
	ld.global.nc.f32 	%f151, [%rd55];
	ld.global.nc.f32 	%f152, [%rd55+256];
	ld.global.nc.f32 	%f153, [%rd55+512];
	add.s32 	%r246, %r232, 3072;
	mul.wide.u32 	%rd56, %r246, 4;
	add.s64 	%rd57, %rd33, %rd56;
	ld.global.nc.f32 	%f154, [%rd57];
	add.s32 	%r247, %r232, 3136;
	mul.wide.u32 	%rd58, %r247, 4;
	add.s64 	%rd59, %rd33, %rd58;
	ld.global.nc.f32 	%f155, [%rd59];
	add.s32 	%r248, %r232, 3200;
	mul.wide.u32 	%rd60, %r248, 4;
	add.s64 	%rd61, %rd33, %rd60;
	ld.global.nc.f32 	%f156, [%rd61];
	add.s32 	%r249, %r232, 3264;
	mul.wide.u32 	%rd62, %r249, 4;
	add.s64 	%rd63, %rd33, %rd62;
	ld.global.nc.f32 	%f157, [%rd63];
	add.s32 	%r250, %r232, 3328;
	mul.wide.u32 	%rd64, %r250, 4;
	add.s64 	%rd65, %rd33, %rd64;
	ld.global.nc.f32 	%f158, [%rd65];
	add.s32 	%r251, %r232, 3392;
	mul.wide.u32 	%rd66, %r251, 4;
	add.s64 	%rd67, %rd33, %rd66;
	ld.global.nc.f32 	%f159, [%rd67];
	ld.shared.f32 	%f160, [%r235+540];
	fma.rn.f32 	%f161, %f160, %f151, %f150;
	ld.shared.f32 	%f162, [%r235+544];
	fma.rn.f32 	%f163, %f162, %f152, %f161;
	ld.shared.f32 	%f164, [%r235+548];
	fma.rn.f32 	%f165, %f164, %f153, %f163;
	ld.shared.f32 	%f166, [%r235+576];
	fma.rn.f32 	%f167, %f166, %f154, %f165;
	ld.shared.f32 	%f168, [%r235+580];
	fma.rn.f32 	%f169, %f168, %f155, %f167;
	ld.shared.f32 	%f170, [%r235+584];
	fma.rn.f32 	%f171, %f170, %f156, %f169;
	ld.shared.f32 	%f172, [%r235+612];
	fma.rn.f32 	%f173, %f172, %f157, %f171;
	ld.shared.f32 	%f174, [%r235+616];
	fma.rn.f32 	%f175, %f174, %f158, %f173;
	ld.shared.f32 	%f176, [%r235+620];
	fma.rn.f32 	%f177, %f176, %f159, %f175;
	add.s32 	%r252, %r232, 3456;
	mul.wide.u32 	%rd68, %r252, 4;
	add.s64 	%rd69, %rd33, %rd68;
	ld.global.nc.f32 	%f178, [%rd69];
	ld.global.nc.f32 	%f179, [%rd69+256];
	ld.global.nc.f32 	%f180, [%rd69+512];
	ld.global.nc.f32 	%f181, [%rd69+768];
	ld.global.nc.f32 	%f182, [%rd69+1024];
	ld.global.nc.f32 	%f183, [%rd69+1280];
	ld.global.nc.f32 	%f184, [%rd69+1536];
	ld.global.nc.f32 	%f185, [%rd69+1792];
	ld.global.nc.f32 	%f186, [%rd69+2048];
	ld.shared.f32 	%f187, [%r235+648];
	fma.rn.f32 	%f188, %f187, %f178, %f177;
	ld.shared.f32 	%f189, [%r235+652];
	fma.rn.f32 	%f190, %f189, %f179, %f188;
	ld.shared.f32 	%f191, [%r235+656];
	fma.rn.f32 	%f192, %f191, %f180, %f190;
	ld.shared.f32 	%f193, [%r235+684];
	fma.rn.f32 	%f194, %f193, %f181, %f192;
	ld.shared.f32 	%f195, [%r235+688];
	fma.rn.f32 	%f196, %f195, %f182, %f194;
	ld.shared.f32 	%f197, [%r235+692];
	fma.rn.f32 	%f198, %f197, %f183, %f196;
	ld.shared.f32 	%f199, [%r235+720];
	fma.rn.f32 	%f200, %f199, %f184, %f198;
	ld.shared.f32 	%f201, [%r235+724];
	fma.rn.f32 	%f202, %f201, %f185, %f200;
	ld.shared.f32 	%f203, [%r235+728];
	fma.rn.f32 	%f204, %f203, %f186, %f202;
	add.s32 	%r253, %r232, 4032;
	mul.wide.u32 	%rd70, %r253, 4;
	add.s64 	%rd71, %rd33, %rd70;
	ld.global.nc.f32 	%f205, [%rd71];
	add.s32 	%r254, %r232, 4096;
	mul.wide.u32 	%rd72, %r254, 4;
	add.s64 	%rd73, %rd33, %rd72;
	ld.global.nc.f32 	%f206, [%rd73];
	add.s32 	%r255, %r232, 4160;
	mul.wide.u32 	%rd74, %r255, 4;
	add.s64 	%rd75, %rd33, %rd74;
	ld.global.nc.f32 	%f207, [%rd75];
	add.s32 	%r256, %r232, 4224;
	mul.wide.u32 	%rd76, %r256, 4;
	add.s64 	%rd77, %rd33, %rd76;
	ld.global.nc.f32 	%f208, [%rd77];
	add.s32 	%r257, %r232, 4288;
	mul.wide.u32 	%rd78, %r257, 4;
	add.s64 	%rd79, %rd33, %rd78;
	ld.global.nc.f32 	%f209, [%rd79];
	add.s32 	%r258, %r232, 4352;
	mul.wide.u32 	%rd80, %r258, 4;
	add.s64 	%rd81, %rd33, %rd80;
	ld.global.nc.f32 	%f210, [%rd81];
	add.s32 	%r259, %r232, 4416;
	mul.wide.u32 	%rd82, %r259, 4;
	add.s64 	%rd83, %rd33, %rd82;
	ld.global.nc.f32 	%f211, [%rd83];
	add.s32 	%r260, %r232, 4480;
	mul.wide.u32 	%rd84, %r260, 4;
	add.s64 	%rd85, %rd33, %rd84;
	ld.global.nc.f32 	%f212, [%rd85];
	add.s32 	%r261, %r232, 4544;
	mul.wide.u32 	%rd86, %r261, 4;
	add.s64 	%rd87, %rd33, %rd86;
	ld.global.nc.f32 	%f213, [%rd87];
	ld.shared.f32 	%f214, [%r235+756];
	fma.rn.f32 	%f215, %f214, %f205, %f204;
	ld.shared.f32 	%f216, [%r235+760];
	fma.rn.f32 	%f217, %f216, %f206, %f215;
	ld.shared.f32 	%f218, [%r235+764];
	fma.rn.f32 	%f219, %f218, %f207, %f217;
	ld.shared.f32 	%f220, [%r235+792];
	fma.rn.f32 	%f221, %f220, %f208, %f219;
	ld.shared.f32 	%f222, [%r235+796];
	fma.rn.f32 	%f223, %f222, %f209, %f221;
	ld.shared.f32 	%f224, [%r235+800];
	fma.rn.f32 	%f225, %f224, %f210, %f223;
	ld.shared.f32 	%f226, [%r235+828];
	fma.rn.f32 	%f227, %f226, %f211, %f225;
	ld.shared.f32 	%f228, [%r235+832];
	fma.rn.f32 	%f229, %f228, %f212, %f227;
	ld.shared.f32 	%f230, [%r235+836];
	fma.rn.f32 	%f231, %f230, %f213, %f229;
	add.s32 	%r262, %r232, 4608;
	mul.wide.u32 	%rd88, %r262, 4;
	add.s64 	%rd89, %rd33, %rd88;
	ld.global.nc.f32 	%f232, [%rd89];
	ld.global.nc.f32 	%f233, [%rd89+256];
	ld.global.nc.f32 	%f234, [%rd89+512];
	ld.global.nc.f32 	%f235, [%rd89+768];
	ld.global.nc.f32 	%f236, [%rd89+1024];
	ld.global.nc.f32 	%f237, [%rd89+1280];
	ld.global.nc.f32 	%f238, [%rd89+1536];
	ld.global.nc.f32 	%f239, [%rd89+1792];
	add.s32 	%r263, %r232, 5120;
	mul.wide.u32 	%rd90, %r263, 4;
	add.s64 	%rd91, %rd33, %rd90;
	ld.global.nc.f32 	%f240, [%rd91];
	ld.shared.f32 	%f241, [%r235+864];
	fma.rn.f32 	%f242, %f241, %f232, %f231;
	ld.shared.f32 	%f243, [%r235+868];
	fma.rn.f32 	%f244, %f243, %f233, %f242;
	ld.shared.f32 	%f245, [%r235+872];
	fma.rn.f32 	%f246, %f245, %f234, %f244;
	ld.shared.f32 	%f247, [%r235+900];
	fma.rn.f32 	%f248, %f247, %f235, %f246;
	ld.shared.f32 	%f249, [%r235+904];
	fma.rn.f32 	%f250, %f249, %f236, %f248;
	ld.shared.f32 	%f251, [%r235+908];
	fma.rn.f32 	%f252, %f251, %f237, %f250;
	ld.shared.f32 	%f253, [%r235+936];
	fma.rn.f32 	%f254, %f253, %f238, %f252;
	ld.shared.f32 	%f255, [%r235+940];
	fma.rn.f32 	%f256, %f255, %f239, %f254;
	ld.shared.f32 	%f257, [%r235+944];
	fma.rn.f32 	%f258, %f257, %f240, %f256;
	add.s32 	%r264, %r232, 5184;
	mul.wide.u32 	%rd92, %r264, 4;
	add.s64 	%rd93, %rd33, %rd92;
	ld.global.nc.f32 	%f259, [%rd93];
	ld.global.nc.f32 	%f260, [%rd93+256];
	ld.global.nc.f32 	%f261, [%rd93+512];
	ld.global.nc.f32 	%f262, [%rd93+768];
	ld.global.nc.f32 	%f263, [%rd93+1024];
	ld.global.nc.f32 	%f264, [%rd93+1280];
	ld.global.nc.f32 	%f265, [%rd93+1536];
	ld.global.nc.f32 	%f266, [%rd93+1792];
	ld.global.nc.f32 	%f267, [%rd93+2048];
	ld.shared.f32 	%f268, [%r235+972];
	fma.rn.f32 	%f269, %f268, %f259, %f258;
	ld.shared.f32 	%f270, [%r235+976];
	fma.rn.f32 	%f271, %f270, %f260, %f269;
	ld.shared.f32 	%f272, [%r235+980];
	fma.rn.f32 	%f273, %f272, %f261, %f271;
	ld.shared.f32 	%f274, [%r235+1008];
	fma.rn.f32 	%f275, %f274, %f262, %f273;
	ld.shared.f32 	%f276, [%r235+1012];
	fma.rn.f32 	%f277, %f276, %f263, %f275;
	ld.shared.f32 	%f278, [%r235+1016];
	fma.rn.f32 	%f279, %f278, %f264, %f277;
	ld.shared.f32 	%f280, [%r235+1044];
	fma.rn.f32 	%f281, %f280, %f265, %f279;
	ld.shared.f32 	%f282, [%r235+1048];
	fma.rn.f32 	%f283, %f282, %f266, %f281;
	ld.shared.f32 	%f284, [%r235+1052];
	fma.rn.f32 	%f285, %f284, %f267, %f283;
	add.s32 	%r265, %r232, 5760;
	mul.wide.u32 	%rd94, %r265, 4;
	add.s64 	%rd95, %rd33, %rd94;
	ld.global.nc.f32 	%f286, [%rd95];
	ld.global.nc.f32 	%f287, [%rd95+256];
	ld.global.nc.f32 	%f288, [%rd95+512];
	ld.global.nc.f32 	%f289, [%rd95+768];
	ld.global.nc.f32 	%f290, [%rd95+1024];
	ld.global.nc.f32 	%f291, [%rd95+1280];
	add.s32 	%r266, %r232, 6144;
	mul.wide.u32 	%rd96, %r266, 4;
	add.s64 	%rd97, %rd33, %rd96;
	ld.global.nc.f32 	%f292, [%rd97];
	add.s32 	%r267, %r232, 6208;
	mul.wide.u32 	%rd98, %r267, 4;
	add.s64 	%rd99, %rd33, %rd98;
	ld.global.nc.f32 	%f293, [%rd99];
	add.s32 	%r268, %r232, 6272;
	mul.wide.u32 	%rd100, %r268, 4;
	add.s64 	%rd101, %rd33, %rd100;
	ld.global.nc.f32 	%f294, [%rd101];
	ld.shared.f32 	%f295, [%r235+1080];
	fma.rn.f32 	%f296, %f295, %f286, %f285;
	ld.shared.f32 	%f297, [%r235+1084];
	fma.rn.f32 	%f298, %f297, %f287, %f296;
	ld.shared.f32 	%f299, [%r235+1088];
	fma.rn.f32 	%f300, %f299, %f288, %f298;
	ld.shared.f32 	%f301, [%r235+1116];
	fma.rn.f32 	%f302, %f301, %f289, %f300;
	ld.shared.f32 	%f303, [%r235+1120];
	fma.rn.f32 	%f304, %f303, %f290, %f302;
	ld.shared.f32 	%f305, [%r235+1124];
	fma.rn.f32 	%f306, %f305, %f291, %f304;
	ld.shared.f32 	%f307, [%r235+1152];
	fma.rn.f32 	%f308, %f307, %f292, %f306;
	ld.shared.f32 	%f309, [%r235+1156];
	fma.rn.f32 	%f310, %f309, %f293, %f308;
	ld.shared.f32 	%f311, [%r235+1160];
	fma.rn.f32 	%f312, %f311, %f294, %f310;
	add.s32 	%r269, %r232, 6336;
	mul.wide.u32 	%rd102, %r269, 4;
	add.s64 	%rd103, %rd33, %rd102;
	ld.global.nc.f32 	%f313, [%rd103];
	ld.global.nc.f32 	%f314, [%rd103+256];
	ld.global.nc.f32 	%f315, [%rd103+512];
	ld.global.nc.f32 	%f316, [%rd103+768];
	ld.global.nc.f32 	%f317, [%rd103+1024];
	ld.global.nc.f32 	%f318, [%rd103+1280];
	ld.global.nc.f32 	%f319, [%rd103+1536];
	ld.global.nc.f32 	%f320, [%rd103+1792];
	ld.global.nc.f32 	%f321, [%rd103+2048];
	ld.shared.f32 	%f322, [%r235+1188];
	fma.rn.f32 	%f323, %f322, %f313, %f312;
	ld.shared.f32 	%f324, [%r235+1192];
	fma.rn.f32 	%f325, %f324, %f314, %f323;
	ld.shared.f32 	%f326, [%r235+1196];
	fma.rn.f32 	%f327, %f326, %f315, %f325;
	ld.shared.f32 	%f328, [%r235+1224];
	fma.rn.f32 	%f329, %f328, %f316, %f327;
	ld.shared.f32 	%f330, [%r235+1228];
	fma.rn.f32 	%f331, %f330, %f317, %f329;
	ld.shared.f32 	%f332, [%r235+1232];
	fma.rn.f32 	%f333, %f332, %f318, %f331;
	ld.shared.f32 	%f334, [%r235+1260];
	fma.rn.f32 	%f335, %f334, %f319, %f333;
	ld.shared.f32 	%f336, [%r235+1264];
	fma.rn.f32 	%f337, %f336, %f320, %f335;
	ld.shared.f32 	%f338, [%r235+1268];
	fma.rn.f32 	%f339, %f338, %f321, %f337;
	add.s32 	%r270, %r232, 6912;
	mul.wide.u32 	%rd104, %r270, 4;
	add.s64 	%rd105, %rd33, %rd104;
	ld.global.nc.f32 	%f340, [%rd105];
	ld.global.nc.f32 	%f341, [%rd105+256];
	ld.global.nc.f32 	%f342, [%rd105+512];
	ld.global.nc.f32 	%f343, [%rd105+768];
	add.s32 	%r271, %r232, 7168;
	mul.wide.u32 	%rd106, %r271, 4;
	add.s64 	%rd107, %rd33, %rd106;
	ld.global.nc.f32 	%f344, [%rd107];
	add.s32 	%r272, %r232, 7232;
	mul.wide.u32 	%rd108, %r272, 4;
	add.s64 	%rd109, %rd33, %rd108;
	ld.global.nc.f32 	%f345, [%rd109];
	add.s32 	%r273, %r232, 7296;
	mul.wide.u32 	%rd110, %r273, 4;
	add.s64 	%rd111, %rd33, %rd110;
	ld.global.nc.f32 	%f346, [%rd111];
	add.s32 	%r274, %r232, 7360;
	mul.wide.u32 	%rd112, %r274, 4;
	add.s64 	%rd113, %rd33, %rd112;
	ld.global.nc.f32 	%f347, [%rd113];
	add.s32 	%r275, %r232, 7424;
	mul.wide.u32 	%rd114, %r275, 4;
	add.s64 	%rd115, %rd33, %rd114;
	ld.global.nc.f32 	%f348, [%rd115];
	ld.shared.f32 	%f349, [%r235+1296];
	fma.rn.f32 	%f350, %f349, %f340, %f339;
	ld.shared.f32 	%f351, [%r235+1300];
	fma.rn.f32 	%f352, %f351, %f341, %f350;
	ld.shared.f32 	%f353, [%r235+1304];
	fma.rn.f32 	%f354, %f353, %f342, %f352;
	ld.shared.f32 	%f355, [%r235+1332];
	fma.rn.f32 	%f356, %f355, %f343, %f354;
	ld.shared.f32 	%f357, [%r235+1336];
	fma.rn.f32 	%f358, %f357, %f344, %f356;
	ld.shared.f32 	%f359, [%r235+1340];
	fma.rn.f32 	%f360, %f359, %f345, %f358;
	ld.shared.f32 	%f361, [%r235+1368];
	fma.rn.f32 	%f362, %f361, %f346, %f360;
	ld.shared.f32 	%f363, [%r235+1372];
	fma.rn.f32 	%f364, %f363, %f347, %f362;
	ld.shared.f32 	%f365, [%r235+1376];
	fma.rn.f32 	%f366, %f365, %f348, %f364;
	add.s32 	%r276, %r232, 7488;
	mul.wide.u32 	%rd116, %r276, 4;
	add.s64 	%rd117, %rd33, %rd116;
	ld.global.nc.f32 	%f367, [%rd117];
	ld.global.nc.f32 	%f368, [%rd117+256];
	ld.global.nc.f32 	%f369, [%rd117+512];
	ld.global.nc.f32 	%f370, [%rd117+768];
	ld.global.nc.f32 	%f371, [%rd117+1024];
	ld.global.nc.f32 	%f372, [%rd117+1280];
	ld.global.nc.f32 	%f373, [%rd117+1536];
	ld.global.nc.f32 	%f374, [%rd117+1792];
	ld.global.nc.f32 	%f375, [%rd117+2048];
	ld.shared.f32 	%f376, [%r235+1404];
	fma.rn.f32 	%f377, %f376, %f367, %f366;
	ld.shared.f32 	%f378, [%r235+1408];
	fma.rn.f32 	%f379, %f378, %f368, %f377;
	ld.shared.f32 	%f380, [%r235+1412];
	fma.rn.f32 	%f381, %f380, %f369, %f379;
	ld.shared.f32 	%f382, [%r235+1440];
	fma.rn.f32 	%f383, %f382, %f370, %f381;
	ld.shared.f32 	%f384, [%r235+1444];
	fma.rn.f32 	%f385, %f384, %f371, %f383;
	ld.shared.f32 	%f386, [%r235+1448];
	fma.rn.f32 	%f387, %f386, %f372, %f385;
	ld.shared.f32 	%f388, [%r235+1476];
	fma.rn.f32 	%f389, %f388, %f373, %f387;
	ld.shared.f32 	%f390, [%r235+1480];
	fma.rn.f32 	%f391, %f390, %f374, %f389;
	ld.shared.f32 	%f392, [%r235+1484];
	fma.rn.f32 	%f393, %f392, %f375, %f391;
	add.s32 	%r277, %r232, 8064;
	mul.wide.u32 	%rd118, %r277, 4;
	add.s64 	%rd119, %rd33, %rd118;
	ld.global.nc.f32 	%f394, [%rd119];
	ld.global.nc.f32 	%f395, [%rd119+256];
	add.s32 	%r278, %r232, 8192;
	mul.wide.u32 	%rd120, %r278, 4;
	add.s64 	%rd121, %rd33, %rd120;
	ld.global.nc.f32 	%f396, [%rd121];
	add.s32 	%r279, %r232, 8256;
	mul.wide.u32 	%rd122, %r279, 4;
	add.s64 	%rd123, %rd33, %rd122;
	ld.global.nc.f32 	%f397, [%rd123];
	add.s32 	%r280, %r232, 8320;
	mul.wide.u32 	%rd124, %r280, 4;
	add.s64 	%rd125, %rd33, %rd124;
	ld.global.nc.f32 	%f398, [%rd125];
	add.s32 	%r281, %r232, 8384;
	mul.wide.u32 	%rd126, %r281, 4;
	add.s64 	%rd127, %rd33, %rd126;
	ld.global.nc.f32 	%f399, [%rd127];
	add.s32 	%r282, %r232, 8448;
	mul.wide.u32 	%rd128, %r282, 4;
	add.s64 	%rd129, %rd33, %rd128;
	ld.global.nc.f32 	%f400, [%rd129];
	add.s32 	%r283, %r232, 8512;
	mul.wide.u32 	%rd130, %r283, 4;
	add.s64 	%rd131, %rd33, %rd130;
	ld.global.nc.f32 	%f401, [%rd131];
	add.s32 	%r284, %r232, 8576;
	mul.wide.u32 	%rd132, %r284, 4;
	add.s64 	%rd133, %rd33, %rd132;
	ld.global.nc.f32 	%f402, [%rd133];
	ld.shared.f32 	%f403, [%r235+1512];
	fma.rn.f32 	%f404, %f403, %f394, %f393;
	ld.shared.f32 	%f405, [%r235+1516];
	fma.rn.f32 	%f406, %f405, %f395, %f404;
	ld.shared.f32 	%f407, [%r235+1520];
	fma.rn.f32 	%f408, %f407, %f396, %f406;
	ld.shared.f32 	%f409, [%r235+1548];
	fma.rn.f32 	%f410, %f409, %f397, %f408;
	ld.shared.f32 	%f411, [%r235+1552];
	fma.rn.f32 	%f412, %f411, %f398, %f410;
	ld.shared.f32 	%f413, [%r235+1556];
	fma.rn.f32 	%f414, %f413, %f399, %f412;
	ld.shared.f32 	%f415, [%r235+1584];
	fma.rn.f32 	%f416, %f415, %f400, %f414;
	ld.shared.f32 	%f417, [%r235+1588];
	fma.rn.f32 	%f418, %f417, %f401, %f416;
	ld.shared.f32 	%f419, [%r235+1592];
	fma.rn.f32 	%f420, %f419, %f402, %f418;
	add.s32 	%r285, %r232, 8640;
	mul.wide.u32 	%rd134, %r285, 4;
	add.s64 	%rd135, %rd33, %rd134;
	ld.global.nc.f32 	%f421, [%rd135];
	ld.global.nc.f32 	%f422, [%rd135+256];
	ld.global.nc.f32 	%f423, [%rd135+512];
	ld.global.nc.f32 	%f424, [%rd135+768];
	ld.global.nc.f32 	%f425, [%rd135+1024];
	ld.global.nc.f32 	%f426, [%rd135+1280];
	ld.global.nc.f32 	%f427, [%rd135+1536];
	ld.global.nc.f32 	%f428, [%rd135+1792];
	ld.global.nc.f32 	%f429, [%rd135+2048];
	ld.shared.f32 	%f430, [%r235+1620];
	fma.rn.f32 	%f431, %f430, %f421, %f420;
	ld.shared.f32 	%f432, [%r235+1624];
	fma.rn.f32 	%f433, %f432, %f422, %f431;
	ld.shared.f32 	%f434, [%r235+1628];
	fma.rn.f32 	%f435, %f434, %f423, %f433;
	ld.shared.f32 	%f436, [%r235+1656];
	fma.rn.f32 	%f437, %f436, %f424, %f435;
	ld.shared.f32 	%f438, [%r235+1660];
	fma.rn.f32 	%f439, %f438, %f425, %f437;
	ld.shared.f32 	%f440, [%r235+1664];
	fma.rn.f32 	%f441, %f440, %f426, %f439;
	ld.shared.f32 	%f442, [%r235+1692];
	fma.rn.f32 	%f443, %f442, %f427, %f441;
	ld.shared.f32 	%f444, [%r235+1696];
	fma.rn.f32 	%f445, %f444, %f428, %f443;
	ld.shared.f32 	%f446, [%r235+1700];
	fma.rn.f32 	%f1, %f446, %f429, %f445;
	setp.gt.u32 	%p22, %r3, 447;
	@%p22 bra 	$L__BB1_28;
	mad.lo.s32 	%r286, %r2, 7, %r4;
	mad.lo.s32 	%r287, %r5, 49, %r286;
	cvta.to.global.u64 	%rd136, %rd3;
	mul.wide.u32 	%rd137, %r287, 4;
	add.s64 	%rd138, %rd136, %rd137;
	atom.global.add.f32 	%f447, [%rd138], %f1;
$L__BB1_28:
	ret;

}


// ===== COMPILED SASS (sm_100) =====

	.target	sm_100

	.elftype	@"ET_EXEC"


//--------------------- .note.nv.tkinfo           --------------------------
	.section	.note.nv.tkinfo,"",@"SHT_NOTE"
	.sectionflags	@"SHF_NOTE_NV_TKINFO"
	.tkinfo
        /*0018*/ 	.word	0x00000002
        /*0030*/ 	.string	""
        /*0030*/ 	.string	"ptxas"
        /*0030*/ 	.string	"Cuda compilation tools, release 13.0, V13.0.88"
        /*0030*/ 	.string	"Build cuda_13.0.r13.0/compiler.36424714_0"
        /*0030*/ 	.string	"-arch sm_100 -m 64 "



//--------------------- .note.nv.cuinfo           --------------------------
	.section	.note.nv.cuinfo,"",@"SHT_NOTE"
	.sectionflags	@"SHF_NOTE_NV_CUINFO"
        /*0018*/ 	.short	0x0002
        /*001a*/ 	.short	0x0064
        /*001c*/ 	.short	0x0082
	.zero		2


//--------------------- .nv.info                  --------------------------
	.section	.nv.info,"",@"SHT_CUDA_INFO"
	.align	4


	//----- nvinfo : EIATTR_REGCOUNT
	.align		4
        /*0000*/ 	.byte	0x04, 0x2f
        /*0002*/ 	.short	(.L_1 - .L_0)
	.align		4
.L_0:
        /*0004*/ 	.word	index@(default_function_kernel0)
        /*0008*/ 	.word	0x0000005f


	//----- nvinfo : EIATTR_FRAME_SIZE
	.align		4
.L_1:
        /*000c*/ 	.byte	0x04, 0x11
        /*000e*/ 	.short	(.L_3 - .L_2)
	.align		4
.L_2:
        /*0010*/ 	.word	index@(default_function_kernel0)
        /*0014*/ 	.word	0x00000000


	//----- nvinfo : EIATTR_REGCOUNT
	.align		4
.L_3:
        /*0018*/ 	.byte	0x04, 0x2f
        /*001a*/ 	.short	(.L_5 - .L_4)
	.align		4
.L_4:
        /*001c*/ 	.word	index@(_Z6conv2dPfPKfS_)
        /*0020*/ 	.word	0x00000020


	//----- nvinfo : EIATTR_FRAME_SIZE
	.align		4
.L_5:
        /*0024*/ 	.byte	0x04, 0x11
        /*0026*/ 	.short	(.L_7 - .L_6)
	.align		4
.L_6:
        /*0028*/ 	.word	index@(_Z6conv2dPfPKfS_)
        /*002c*/ 	.word	0x00000000


	//----- nvinfo : EIATTR_MIN_STACK_SIZE
	.align		4
.L_7:
        /*0030*/ 	.byte	0x04, 0x12
        /*0032*/ 	.short	(.L_9 - .L_8)
	.align		4
.L_8:
        /*0034*/ 	.word	index@(_Z6conv2dPfPKfS_)
        /*0038*/ 	.word	0x00000000


	//----- nvinfo : EIATTR_MIN_STACK_SIZE
	.align		4
.L_9:
        /*003c*/ 	.byte	0x04, 0x12
        /*003e*/ 	.short	(.L_11 - .L_10)
	.align		4
.L_10:
        /*0040*/ 	.word	index@(default_function_kernel0)
        /*0044*/ 	.word	0x00000000
.L_11:


//--------------------- .nv.compat                --------------------------
	.section	.nv.compat,"",@"SHT_CUDA_COMPAT_INFO"
	.align	4
        /*0000*/ 	.byte	0x02, 0x09, 0x00, 0x00, 0x02, 0x02, 0x01, 0x00, 0x02, 0x05, 0x05, 0x00, 0x03, 0x07, 0x01, 0x01
        /*0010*/ 	.byte	0x02, 0x03, 0x00, 0x00, 0x02, 0x06, 0x01, 0x00, 0x04, 0x0b, 0x08, 0x00, 0x09, 0x00, 0x00, 0x00
        /*0020*/ 	.byte	0x00, 0x00, 0x00, 0x00


//--------------------- .nv.info._Z6conv2dPfPKfS_ --------------------------
	.section	.nv.info._Z6conv2dPfPKfS_,"",@"SHT_CUDA_INFO"
	.sectionflags	@""
	.align	4


	//----- nvinfo : EIATTR_CUDA_API_VERSION
	.align		4
        /*0000*/ 	.byte	0x04, 0x37
        /*0002*/ 	.short	(.L_13 - .L_12)
.L_12:
        /*0004*/ 	.word	0x00000082


	//----- nvinfo : EIATTR_KPARAM_INFO
	.align		4
.L_13:
        /*0008*/ 	.byte	0x04, 0x17
        /*000a*/ 	.short	(.L_15 - .L_14)
.L_14:
        /*000c*/ 	.word	0x00000000
        /*0010*/ 	.short	0x0002
        /*0012*/ 	.short	0x0010
        /*0014*/ 	.byte	0x00, 0xf5, 0x21, 0x00


	//----- nvinfo : EIATTR_KPARAM_INFO
	.align		4
.L_15:
        /*0018*/ 	.byte	0x04, 0x17
        /*001a*/ 	.short	(.L_17 - .L_16)
.L_16:
        /*001c*/ 	.word	0x00000000
        /*0020*/ 	.short	0x0001
        /*0022*/ 	.short	0x0008
        /*0024*/ 	.byte	0x00, 0xf5, 0x21, 0x00


	//----- nvinfo : EIATTR_KPARAM_INFO
	.align		4
.L_17:
        /*0028*/ 	.byte	0x04, 0x17
        /*002a*/ 	.short	(.L_19 - .L_18)
.L_18:
        /*002c*/ 	.word	0x00000000
        /*0030*/ 	.short	0x0000
        /*0032*/ 	.short	0x0000
        /*0034*/ 	.byte	0x00, 0xf5, 0x21, 0x00


	//----- nvinfo : EIATTR_SPARSE_MMA_MASK
	.align		4
.L_19:
        /*0038*/ 	.byte	0x03, 0x50
        /*003a*/ 	.short	0x0000


	//----- nvinfo : EIATTR_MAXREG_COUNT
	.align		4
        /*003c*/ 	.byte	0x03, 0x1b
        /*003e*/ 	.short	0x00ff


	//----- nvinfo : EIATTR_NUM_BARRIERS
	.align		4
        /*0040*/ 	.byte	0x02, 0x4c
        /*0042*/ 	.byte	0x01
	.zero		1


	//----- nvinfo : EIATTR_MERCURY_ISA_VERSION
	.align		4
        /*0044*/ 	.byte	0x03, 0x5f
        /*0046*/ 	.short	0x0101


	//----- nvinfo : EIATTR_VRC_CTA_INIT_COUNT
	.align		4
        /*0048*/ 	.byte	0x02, 0x4a
	.zero		1
	.zero		1


	//----- nvinfo : EIATTR_EXIT_INSTR_OFFSETS
	.align		4
        /*004c*/ 	.byte	0x04, 0x1c
        /*004e*/ 	.short	(.L_21 - .L_20)


	//   ....[0]....
.L_20:
        /*0050*/ 	.word	0x000037f0


	//   ....[1]....
        /*0054*/ 	.word	0x000038c0


	//----- nvinfo : EIATTR_CRS_STACK_SIZE
	.align		4
.L_21:
        /*0058*/ 	.byte	0x04, 0x1e
        /*005a*/ 	.short	(.L_23 - .L_22)
.L_22:
        /*005c*/ 	.word	0x00000000


	//----- nvinfo : EIATTR_CBANK_PARAM_SIZE
	.align		4
.L_23:
        /*0060*/ 	.byte	0x03, 0x19
        /*0062*/ 	.short	0x0018


	//----- nvinfo : EIATTR_PARAM_CBANK
	.align		4
        /*0064*/ 	.byte	0x04, 0x0a
        /*0066*/ 	.short	(.L_25 - .L_24)
	.align		4
.L_24:
        /*0068*/ 	.word	index@(.nv.constant0._Z6conv2dPfPKfS_)
        /*006c*/ 	.short	0x0380
        /*006e*/ 	.short	0x0018


	//----- nvinfo : EIATTR_SW_WAR
	.align		4
.L_25:
        /*0070*/ 	.byte	0x04, 0x36
        /*0072*/ 	.short	(.L_27 - .L_26)
.L_26:
        /*0074*/ 	.word	0x00000008
.L_27:


//--------------------- .nv.info.default_function_kernel0 --------------------------
	.section	.nv.info.default_function_kernel0,"",@"SHT_CUDA_INFO"
	.sectionflags	@""
	.align	4


	//----- nvinfo : EIATTR_CUDA_API_VERSION
	.align		4
        /*0000*/ 	.byte	0x04, 0x37
        /*0002*/ 	.short	(.L_29 - .L_28)
.L_28:
        /*0004*/ 	.word	0x00000082


	//----- nvinfo : EIATTR_KPARAM_INFO
	.align		4
.L_29:
        /*0008*/ 	.byte	0x04, 0x17
        /*000a*/ 	.short	(.L_31 - .L_30)
.L_30:
        /*000c*/ 	.word	0x00000000
        /*0010*/ 	.short	0x0002
        /*0012*/ 	.short	0x0010
        /*0014*/ 	.byte	0x00, 0xf5, 0x21, 0x00


	//----- nvinfo : EIATTR_KPARAM_INFO
	.align		4
.L_31:
        /*0018*/ 	.byte	0x04, 0x17
        /*001a*/ 	.short	(.L_33 - .L_32)
.L_32:
        /*001c*/ 	.word	0x00000000
        /*0020*/ 	.short	0x0001
        /*0022*/ 	.short	0x0008
        /*0024*/ 	.byte	0x00, 0xf5, 0x21, 0x00


	//----- nvinfo : EIATTR_KPARAM_INFO
	.align		4
.L_33:
        /*0028*/ 	.byte	0x04, 0x17
        /*002a*/ 	.short	(.L_35 - .L_34)
.L_34:
        /*002c*/ 	.word	0x00000000
        /*0030*/ 	.short	0x0000
        /*0032*/ 	.short	0x0000
        /*0034*/ 	.byte	0x00, 0xf5, 0x21, 0x00


	//----- nvinfo : EIATTR_SPARSE_MMA_MASK
	.align		4
.L_35:
        /*0038*/ 	.byte	0x03, 0x50
        /*003a*/ 	.short	0x0000


	//----- nvinfo : EIATTR_MAXREG_COUNT
	.align		4
        /*003c*/ 	.byte	0x03, 0x1b
        /*003e*/ 	.short	0x00ff


	//----- nvinfo : EIATTR_NUM_BARRIERS
	.align		4
        /*0040*/ 	.byte	0x02, 0x4c
        /*0042*/ 	.byte	0x01
	.zero		1


	//----- nvinfo : EIATTR_MERCURY_ISA_VERSION
	.align		4
        /*0044*/ 	.byte	0x03, 0x5f
        /*0046*/ 	.short	0x0101


	//----- nvinfo : EIATTR_VRC_CTA_INIT_COUNT
	.align		4
        /*0048*/ 	.byte	0x02, 0x4a
	.zero		1
	.zero		1


	//----- nvinfo : EIATTR_EXIT_INSTR_OFFSETS
	.align		4
        /*004c*/ 	.byte	0x04, 0x1c
        /*004e*/ 	.short	(.L_37 - .L_36)


	//   ....[0]....
.L_36:
        /*0050*/ 	.word	0x00006330


	//----- nvinfo : EIATTR_CBANK_PARAM_SIZE
	.align		4
.L_37:
        /*0054*/ 	.byte	0x03, 0x19
        /*0056*/ 	.short	0x0018


	//----- nvinfo : EIATTR_PARAM_CBANK
	.align		4
        /*0058*/ 	.byte	0x04, 0x0a
        /*005a*/ 	.short	(.L_39 - .L_38)
	.align		4
.L_38:
        /*005c*/ 	.word	index@(.nv.constant0.default_function_kernel0)
        /*0060*/ 	.short	0x0380
        /*0062*/ 	.short	0x0018


	//----- nvinfo : EIATTR_SW_WAR
	.align		4
.L_39:
        /*0064*/ 	.byte	0x04, 0x36
        /*0066*/ 	.short	(.L_41 - .L_40)
.L_40:
        /*0068*/ 	.word	0x00000008
.L_41:


//--------------------- .nv.callgraph             --------------------------
	.section	.nv.callgraph,"",@"SHT_CUDA_CALLGRAPH"
	.align	4
	.sectionentsize	8
	.align		4
        /*0000*/ 	.word	0x00000000
	.align		4
        /*0004*/ 	.word	0xffffffff
	.align		4
        /*0008*/ 	.word	0x00000000
	.align		4
        /*000c*/ 	.word	0xfffffffe
	.align		4
        /*0010*/ 	.word	0x00000000
	.align		4
        /*0014*/ 	.word	0xfffffffd
	.align		4
        /*0018*/ 	.word	0x00000000
	.align		4
        /*001c*/ 	.word	0xfffffffc


//--------------------- .text._Z6conv2dPfPKfS_    --------------------------
	.section	.text._Z6conv2dPfPKfS_,"ax",@progbits
	.align	128
        .global         _Z6conv2dPfPKfS_
        .type           _Z6conv2dPfPKfS_,@function
        .size           _Z6conv2dPfPKfS_,(.L_x_25 - _Z6conv2dPfPKfS_)
        .other          _Z6conv2dPfPKfS_,@"STO_CUDA_ENTRY STV_DEFAULT"
_Z6conv2dPfPKfS_:
.text._Z6conv2dPfPKfS_:
[----:B------:R-:W-:Y:S01]  /*0000*/  LDC R1, c[0x0][0x37c] ;  /* 0x0000df00ff017b82 */ /* 0x000fe20000000800 */
[----:B------:R-:W0:Y:S01]  /*0010*/  S2R R11, SR_TID.X ;  /* 0x00000000000b7919 */ /* 0x000e220000002100 */
[----:B------:R-:W-:Y:S01]  /*0020*/  BSSY.RECONVERGENT B0, `(.L_x_0) ;  /* 0x0000045000007945 */ /* 0x000fe20003800200 */
[----:B------:R-:W1:Y:S01]  /*0030*/  S2R R3, SR_CTAID.X ;  /* 0x0000000000037919 */ /* 0x000e620000002500 */
[----:B0-----:R-:W-:Y:S02]  /*0040*/  ISETP.GT.U32.AND P0, PT, R11, 0x1af, PT ;  /* 0x000001af0b00780c */ /* 0x001fe40003f04070 */
[----:B------:R-:W-:Y:S01]  /*0050*/  SHF.R.U32.HI R0, RZ, 0x6, R11 ;  /* 0x00000006ff007819 */ /* 0x000fe2000001160b */
[----:B-1----:R-:W-:Y:S01]  /*0060*/  IMAD.HI.U32 R4, R3, -0x6db6db6d, RZ ;  /* 0x9249249303047827 */ /* 0x002fe200078e00ff */
[----:B------:R-:W-:-:S04]  /*0070*/  LOP3.LUT R2, R11, 0x3f, RZ, 0xc0, !PT ;  /* 0x0000003f0b027812 */ /* 0x000fc800078ec0ff */
[----:B------:R-:W-:-:S05]  /*0080*/  SHF.R.U32.HI R4, RZ, 0x2, R4 ;  /* 0x00000002ff047819 */ /* 0x000fca0000011604 */
[----:B------:R-:W-:Y:S01]  /*0090*/  IMAD R3, R4, -0x7, R3 ;  /* 0xfffffff904037824 */ /* 0x000fe200078e0203 */
[----:B------:R-:W-:Y:S06]  /*00a0*/  @P0 BRA `(.L_x_1) ;  /* 0x0000000000f00947 */ /* 0x000fec0003800000 */
[----:B------:R-:W0:Y:S01]  /*00b0*/  LDC R6, c[0x0][0x360] ;  /* 0x0000d800ff067b82 */ /* 0x000e220000000800 */
[----:B------:R-:W-:Y:S01]  /*00c0*/  BSSY.RECONVERGENT B1, `(.L_x_2) ;  /* 0x000002b000017945 */ /* 0x000fe20003800200 */
[----:B0-----:R-:W0:Y:S01]  /*00d0*/  I2F.U32.RP R12, R6 ;  /* 0x00000006000c7306 */ /* 0x001e220000209000 */
[----:B------:R-:W-:Y:S02]  /*00e0*/  IADD3 R5, PT, PT, R11, R6, RZ ;  /* 0x000000060b057210 */ /* 0x000fe40007ffe0ff */
[----:B------:R-:W-:Y:S02]  /*00f0*/  ISETP.NE.U32.AND P2, PT, R6, RZ, PT ;  /* 0x000000ff0600720c */ /* 0x000fe40003f45070 */
[C---:B------:R-:W-:Y:S02]  /*0100*/  ISETP.GE.U32.AND P0, PT, R5.reuse, 0x1b0, PT ;  /* 0x000001b00500780c */ /* 0x040fe40003f06070 */
[----:B------:R-:W-:Y:S02]  /*0110*/  VIMNMX.U32 R10, PT, PT, R5, 0x1b0, !PT ;  /* 0x000001b0050a7848 */ /* 0x000fe40007fe0000 */
[----:B------:R-:W-:-:S04]  /*0120*/  SEL R7, RZ, 0x1, P0 ;  /* 0x00000001ff077807 */ /* 0x000fc80000000000 */
[----:B------:R-:W-:Y:S01]  /*0130*/  IADD3 R5, PT, PT, R10, -R5, -R7 ;  /* 0x800000050a057210 */ /* 0x000fe20007ffe807 */
[----:B0-----:R-:W0:Y:S02]  /*0140*/  MUFU.RCP R12, R12 ;  /* 0x0000000c000c7308 */ /* 0x001e240000001000 */
[----:B0-----:R-:W-:-:S06]  /*0150*/  IADD3 R8, PT, PT, R12, 0xffffffe, RZ ;  /* 0x0ffffffe0c087810 */ /* 0x001fcc0007ffe0ff */
[----:B------:R0:W1:Y:S02]  /*0160*/  F2I.FTZ.U32.TRUNC.NTZ R9, R8 ;  /* 0x0000000800097305 */ /* 0x000064000021f000 */
[----:B0-----:R-:W-:Y:S01]  /*0170*/  HFMA2 R8, -RZ, RZ, 0, 0 ;  /* 0x00000000ff087431 */ /* 0x001fe200000001ff */
[----:B-1----:R-:W-:-:S05]  /*0180*/  IADD3 R13, PT, PT, RZ, -R9, RZ ;  /* 0x80000009ff0d7210 */ /* 0x002fca0007ffe0ff */
[----:B------:R-:W-:-:S04]  /*0190*/  IMAD R13, R13, R6, RZ ;  /* 0x000000060d0d7224 */ /* 0x000fc800078e02ff */
[----:B------:R-:W-:-:S06]  /*01a0*/  IMAD.HI.U32 R12, R9, R13, R8 ;  /* 0x0000000d090c7227 */ /* 0x000fcc00078e0008 */
[----:B------:R-:W-:-:S05]  /*01b0*/  IMAD.HI.U32 R12, R12, R5, RZ ;  /* 0x000000050c0c7227 */ /* 0x000fca00078e00ff */
[----:B------:R-:W-:-:S05]  /*01c0*/  IADD3 R8, PT, PT, -R12, RZ, RZ ;  /* 0x000000ff0c087210 */ /* 0x000fca0007ffe1ff */
[----:B------:R-:W-:-:S05]  /*01d0*/  IMAD R5, R6, R8, R5 ;  /* 0x0000000806057224 */ /* 0x000fca00078e0205 */
[----:B------:R-:W-:-:S13]  /*01e0*/  ISETP.GE.U32.AND P0, PT, R5, R6, PT ;  /* 0x000000060500720c */ /* 0x000fda0003f06070 */
[-C--:B------:R-:W-:Y:S02]  /*01f0*/  @P0 IADD3 R5, PT, PT, R5, -R6.reuse, RZ ;  /* 0x8000000605050210 */ /* 0x080fe40007ffe0ff */
[----:B------:R-:W-:Y:S02]  /*0200*/  @P0 IADD3 R12, PT, PT, R12, 0x1, RZ ;  /* 0x000000010c0c0810 */ /* 0x000fe40007ffe0ff */
[----:B------:R-:W-:-:S13]  /*0210*/  ISETP.GE.U32.AND P1, PT, R5, R6, PT ;  /* 0x000000060500720c */ /* 0x000fda0003f26070 */
[----:B------:R-:W-:Y:S02]  /*0220*/  @P1 IADD3 R12, PT, PT, R12, 0x1, RZ ;  /* 0x000000010c0c1810 */ /* 0x000fe40007ffe0ff */
[----:B------:R-:W-:-:S04]  /*0230*/  @!P2 LOP3.LUT R12, RZ, R6, RZ, 0x33, !PT ;  /* 0x00000006ff0ca212 */ /* 0x000fc800078e33ff */
[----:B------:R-:W-:-:S04]  /*0240*/  IADD3 R7, PT, PT, R7, R12, RZ ;  /* 0x0000000c07077210 */ /* 0x000fc80007ffe0ff */
[C---:B------:R-:W-:Y:S02]  /*0250*/  LOP3.LUT R5, R7.reuse, 0x3, RZ, 0xc0, !PT ;  /* 0x0000000307057812 */ /* 0x040fe400078ec0ff */
[----:B------:R-:W-:Y:S02]  /*0260*/  ISETP.GE.U32.AND P1, PT, R7, 0x3, PT ;  /* 0x000000030700780c */ /* 0x000fe40003f26070 */
[----:B------:R-:W-:Y:S02]  /*0270*/  ISETP.NE.AND P0, PT, R5, 0x3, PT ;  /* 0x000000030500780c */ /* 0x000fe40003f05270 */
[----:B------:R-:W-:-:S11]  /*0280*/  MOV R5, R11 ;  /* 0x0000000b00057202 */ /* 0x000fd60000000f00 */
[----:B------:R-:W-:Y:S05]  /*0290*/  @!P0 BRA `(.L_x_3) ;  /* 0x0000000000348947 */ /* 0x000fea0003800000 */
[----:B------:R-:W0:Y:S01]  /*02a0*/  S2R R10, SR_CgaCtaId ;  /* 0x00000000000a7919 */ /* 0x000e220000008800 */
[----:B------:R-:W-:Y:S02]  /*02b0*/  MOV R5, 0x400 ;  /* 0x0000040000057802 */ /* 0x000fe40000000f00 */
[----:B------:R-:W-:Y:S02]  /*02c0*/  IADD3 R7, PT, PT, R7, 0x1, RZ ;  /* 0x0000000107077810 */ /* 0x000fe40007ffe0ff */
[----:B------:R-:W-:Y:S02]  /*02d0*/  MOV R8, RZ ;  /* 0x000000ff00087202 */ /* 0x000fe40000000f00 */
[----:B------:R-:W-:Y:S02]  /*02e0*/  LOP3.LUT R7, R7, 0x3, RZ, 0xc0, !PT ;  /* 0x0000000307077812 */ /* 0x000fe400078ec0ff */
[----:B0-----:R-:W-:Y:S02]  /*02f0*/  LEA R10, R10, R5, 0x18 ;  /* 0x000000050a0a7211 */ /* 0x001fe400078ec0ff */
[----:B------:R-:W-:-:S07]  /*0300*/  MOV R5, R11 ;  /* 0x0000000b00057202 */ /* 0x000fce0000000f00 */
.L_x_4:
[----:B------:R-:W-:Y:S02]  /*0310*/  LEA R9, R5, R10, 0x2 ;  /* 0x0000000a05097211 */ /* 0x000fe400078e10ff */
[----:B------:R-:W-:Y:S02]  /*0320*/  IADD3 R8, PT, PT, R8, 0x1, RZ ;  /* 0x0000000108087810 */ /* 0x000fe40007ffe0ff */
[----:B------:R-:W-:Y:S01]  /*0330*/  IADD3 R5, PT, PT, R6, R5, RZ ;  /* 0x0000000506057210 */ /* 0x000fe20007ffe0ff */
[----:B------:R0:W-:Y:S01]  /*0340*/  STS [R9], RZ ;  /* 0x000000ff09007388 */ /* 0x0001e20000000800 */
[----:B------:R-:W-:-:S13]  /*0350*/  ISETP.NE.AND P0, PT, R8, R7, PT ;  /* 0x000000070800720c */ /* 0x000fda0003f05270 */
[----:B0-----:R-:W-:Y:S05]  /*0360*/  @P0 BRA `(.L_x_4) ;  /* 0xfffffffc00e80947 */ /* 0x001fea000383ffff */
.L_x_3:
[----:B------:R-:W-:Y:S05]  /*0370*/  BSYNC.RECONVERGENT B1 ;  /* 0x0000000000017941 */ /* 0x000fea0003800200 */
.L_x_2:
[----:B------:R-:W-:Y:S05]  /*0380*/  @!P1 BRA `(.L_x_1) ;  /* 0x0000000000389947 */ /* 0x000fea0003800000 */
[----:B------:R-:W0:Y:S01]  /*0390*/  S2R R8, SR_CgaCtaId ;  /* 0x0000000000087919 */ /* 0x000e220000008800 */
[----:B------:R-:W-:-:S04]  /*03a0*/  MOV R7, 0x400 ;  /* 0x0000040000077802 */ /* 0x000fc80000000f00 */
[----:B0-----:R-:W-:-:S07]  /*03b0*/  LEA R10, R8, R7, 0x18 ;  /* 0x00000007080a7211 */ /* 0x001fce00078ec0ff */
.L_x_5:
[----:B0-----:R-:W-:Y:S02]  /*03c0*/  LEA R13, R5, R10, 0x2 ;  /* 0x0000000a050d7211 */ /* 0x001fe400078e10ff */
[C---:B------:R-:W-:Y:S02]  /*03d0*/  LEA R5, R6.reuse, R5, 0x2 ;  /* 0x0000000506057211 */ /* 0x040fe400078e10ff */
[C---:B------:R-:W-:Y:S01]  /*03e0*/  LEA R7, R6.reuse, R13, 0x2 ;  /* 0x0000000d06077211 */ /* 0x040fe200078e10ff */
[----:B------:R0:W-:Y:S01]  /*03f0*/  STS [R13], RZ ;  /* 0x000000ff0d007388 */ /* 0x0001e20000000800 */
[----:B------:R-:W-:Y:S02]  /*0400*/  ISETP.GE.U32.AND P0, PT, R5, 0x1b0, PT ;  /* 0x000001b00500780c */ /* 0x000fe40003f06070 */
[C---:B------:R-:W-:Y:S01]  /*0410*/  LEA R9, R6.reuse, R7, 0x2 ;  /* 0x0000000706097211 */ /* 0x040fe200078e10ff */
[----:B------:R0:W-:Y:S03]  /*0420*/  STS [R7], RZ ;  /* 0x000000ff07007388 */ /* 0x0001e60000000800 */
[----:B------:R-:W-:Y:S01]  /*0430*/  LEA R8, R6, R9, 0x2 ;  /* 0x0000000906087211 */ /* 0x000fe200078e10ff */
[----:B------:R0:W-:Y:S04]  /*0440*/  STS [R9], RZ ;  /* 0x000000ff09007388 */ /* 0x0001e80000000800 */
[----:B------:R0:W-:Y:S02]  /*0450*/  STS [R8], RZ ;  /* 0x000000ff08007388 */ /* 0x0001e40000000800 */
[----:B------:R-:W-:Y:S05]  /*0460*/  @!P0 BRA `(.L_x_5) ;  /* 0xfffffffc00d48947 */ /* 0x000fea000383ffff */
.L_x_1:
[----:B------:R-:W-:Y:S05]  /*0470*/  BSYNC.RECONVERGENT B0 ;  /* 0x0000000000007941 */ /* 0x000fea0003800200 */
.L_x_0:
[----:B------:R-:W-:Y:S01]  /*0480*/  BAR.SYNC.DEFER_BLOCKING 0x0 ;  /* 0x0000000000007b1d */ /* 0x000fe20000010000 */
[C---:B------:R-:W-:Y:S02]  /*0490*/  ISETP.NE.AND P0, PT, R3.reuse, RZ, PT ;  /* 0x000000ff0300720c */ /* 0x040fe40003f05270 */
[C---:B0-----:R-:W-:Y:S02]  /*04a0*/  VIMNMX.U32 R8, PT, PT, R3.reuse, 0x1, !PT ;  /* 0x0000000103087848 */ /* 0x041fe40007fe0000 */
[----:B------:R-:W-:Y:S01]  /*04b0*/  VIMNMX.U32 R7, PT, PT, R3, 0x5, PT ;  /* 0x0000000503077848 */ /* 0x000fe20003fe0000 */
[----:B------:R-:W0:Y:S01]  /*04c0*/  LDCU.64 UR6, c[0x0][0x358] ;  /* 0x00006b00ff0677ac */ /* 0x000e220008000a00 */
[----:B------:R-:W-:Y:S02]  /*04d0*/  IADD3 R9, PT, PT, R8, -0x1, RZ ;  /* 0xffffffff08097810 */ /* 0x000fe40007ffe0ff */
[----:B------:R-:W-:-:S05]  /*04e0*/  IADD3 R10, PT, PT, R7, 0x2, RZ ;  /* 0x00000002070a7810 */ /* 0x000fca0007ffe0ff */
[----:B------:R-:W-:Y:S05]  /*04f0*/  @P0 BRA `(.L_x_6) ;  /* 0x0000000800300947 */ /* 0x000fea0003800000 */
[C---:B------:R-:W-:Y:S01]  /*0500*/  LOP3.LUT R5, R2.reuse, 0x80, RZ, 0xfc, !PT ;  /* 0x0000008002057812 */ /* 0x040fe200078efcff */
[----:B------:R-:W-:Y:S01]  /*0510*/  HFMA2 R17, -RZ, RZ, 0, 4.17232513427734375e-07 ;  /* 0x00000007ff117431 */ /* 0x000fe200000001ff */
[----:B------:R-:W-:Y:S01]  /*0520*/  IADD3 R13, PT, PT, -R9, R10, RZ ;  /* 0x0000000a090d7210 */ /* 0x000fe20007ffe1ff */
[----:B------:R-:W-:Y:S01]  /*0530*/  IMAD R10, R2, 0x25, RZ ;  /* 0x00000025020a7824 */ /* 0x000fe200078e02ff */
[----:B------:R-:W-:Y:S01]  /*0540*/  PRMT R6, R5, 0x9910, RZ ;  /* 0x0000991005067816 */ /* 0x000fe200000000ff */
[----:B------:R-:W-:Y:S01]  /*0550*/  IMAD R9, R7, 0x7, -R2 ;  /* 0x0000000707097824 */ /* 0x000fe200078e0a02 */
[----:B------:R-:W-:Y:S01]  /*0560*/  BSSY.RECONVERGENT B0, `(.L_x_7) ;  /* 0x0000084000007945 */ /* 0x000fe20003800200 */
[----:B------:R-:W-:Y:S02]  /*0570*/  LEA R13, R13, -R13, 0x3 ;  /* 0x8000000d0d0d7211 */ /* 0x000fe400078e18ff */
[----:B------:R-:W-:Y:S01]  /*0580*/  IMAD R6, R6, 0x25, RZ ;  /* 0x0000002506067824 */ /* 0x000fe200078e02ff */
[----:B------:R-:W-:Y:S01]  /*0590*/  LOP3.LUT R10, R10, 0xffff, RZ, 0xc0, !PT ;  /* 0x0000ffff0a0a7812 */ /* 0x000fe200078ec0ff */
[----:B------:R-:W-:-:S02]  /*05a0*/  IMAD R7, R8, R17, -0x7 ;  /* 0xfffffff908077424 */ /* 0x000fc400078e0211 */
[----:B------:R-:W-:Y:S01]  /*05b0*/  IMAD R8, R8, -0x7, R9 ;  /* 0xfffffff908087824 */ /* 0x000fe200078e0209 */
[----:B------:R-:W-:Y:S02]  /*05c0*/  LOP3.LUT R6, R6, 0xffff, RZ, 0xc0, !PT ;  /* 0x0000ffff06067812 */ /* 0x000fe400078ec0ff */
[----:B------:R-:W-:Y:S02]  /*05d0*/  SHF.R.U32.HI R10, RZ, 0x7, R10 ;  /* 0x00000007ff0a7819 */ /* 0x000fe4000001160a */
[----:B------:R-:W-:Y:S02]  /*05e0*/  SHF.R.U32.HI R14, RZ, 0x8, R6 ;  /* 0x00000008ff0e7819 */ /* 0x000fe40000011606 */
[----:B------:R-:W-:Y:S02]  /*05f0*/  LOP3.LUT R6, R2, 0x40, RZ, 0xfc, !PT ;  /* 0x0000004002067812 */ /* 0x000fe400078efcff */
[----:B------:R-:W-:Y:S02]  /*0600*/  IADD3 R12, PT, PT, RZ, -R14, RZ ;  /* 0x8000000eff0c7210 */ /* 0x000fe40007ffe0ff */
[----:B------:R-:W-:-:S02]  /*0610*/  PRMT R16, R6, 0x9910, RZ ;  /* 0x0000991006107816 */ /* 0x000fc400000000ff */
[----:B------:R-:W-:Y:S02]  /*0620*/  PRMT R12, R12, 0x7710, RZ ;  /* 0x000077100c0c7816 */ /* 0x000fe400000000ff */
[----:B------:R-:W-:Y:S02]  /*0630*/  IADD3 R8, PT, PT, R8, 0x14, RZ ;  /* 0x0000001408087810 */ /* 0x000fe40007ffe0ff */
[----:B------:R-:W-:Y:S02]  /*0640*/  IADD3 R12, PT, PT, R5, R12, RZ ;  /* 0x0000000c050c7210 */ /* 0x000fe40007ffe0ff */
[----:B------:R-:W-:Y:S02]  /*0650*/  MOV R9, R0 ;  /* 0x0000000000097202 */ /* 0x000fe40000000f00 */
[----:B------:R-:W-:Y:S01]  /*0660*/  LOP3.LUT R15, R12, 0xfe, RZ, 0xc0, !PT ;  /* 0x000000fe0c0f7812 */ /* 0x000fe200078ec0ff */
[----:B------:R-:W-:-:S03]  /*0670*/  IMAD R12, R16, 0x93, RZ ;  /* 0x00000093100c7824 */ /* 0x000fc600078e02ff */
[----:B------:R-:W-:Y:S02]  /*0680*/  LEA.HI R15, R15, R14, RZ, 0x1f ;  /* 0x0000000e0f0f7211 */ /* 0x000fe400078ff8ff */
[----:B------:R-:W-:Y:S02]  /*0690*/  LOP3.LUT R12, R12, 0xffff, RZ, 0xc0, !PT ;  /* 0x0000ffff0c0c7812 */ /* 0x000fe400078ec0ff */
[----:B------:R-:W-:Y:S02]  /*06a0*/  LOP3.LUT R14, R15, 0xffff, RZ, 0xc0, !PT ;  /* 0x0000ffff0f0e7812 */ /* 0x000fe400078ec0ff */
[----:B------:R-:W-:Y:S02]  /*06b0*/  SHF.R.U32.HI R12, RZ, 0x9, R12 ;  /* 0x00000009ff0c7819 */ /* 0x000fe4000001160c */
[----:B------:R-:W-:Y:S02]  /*06c0*/  SHF.R.U32.HI R14, RZ, 0x1, R14 ;  /* 0x00000001ff0e7819 */ /* 0x000fe4000001160e */
[----:B------:R-:W-:-:S02]  /*06d0*/  LOP3.LUT R15, R10, 0x1e, RZ, 0xc0, !PT ;  /* 0x0000001e0a0f7812 */ /* 0x000fc400078ec0ff */
[----:B------:R-:W-:Y:S02]  /*06e0*/  LOP3.LUT R17, R12, 0x3e, RZ, 0xc0, !PT ;  /* 0x0000003e0c117812 */ /* 0x000fe400078ec0ff */
[----:B------:R-:W-:Y:S02]  /*06f0*/  LOP3.LUT R14, R14, 0x7e, RZ, 0xc0, !PT ;  /* 0x0000007e0e0e7812 */ /* 0x000fe400078ec0ff */
[----:B------:R-:W-:Y:S02]  /*0700*/  LOP3.LUT R10, R8, 0xc0, RZ, 0xc0, !PT ;  /* 0x000000c0080a7812 */ /* 0x000fe400078ec0ff */
[----:B------:R-:W-:Y:S02]  /*0710*/  IADD3 R12, PT, PT, R2, R15, RZ ;  /* 0x0000000f020c7210 */ /* 0x000fe40007ffe0ff */
[----:B------:R-:W-:Y:S02]  /*0720*/  IADD3 R20, PT, PT, R6, R17, RZ ;  /* 0x0000001106147210 */ /* 0x000fe40007ffe0ff */
[----:B------:R-:W-:-:S07]  /*0730*/  IADD3 R22, PT, PT, R5, R14, RZ ;  /* 0x0000000e05167210 */ /* 0x000fce0007ffe0ff */
.L_x_13:
[----:B------:R-:W-:Y:S01]  /*0740*/  ISETP.GE.U32.AND P0, PT, R2, R13, PT ;  /* 0x0000000d0200720c */ /* 0x000fe20003f06070 */
[----:B------:R-:W-:-:S12]  /*0750*/  BSSY.RECONVERGENT B1, `(.L_x_8) ;  /* 0x0000061000017945 */ /* 0x000fd80003800200 */
[----:B-123--:R-:W-:Y:S05]  /*0760*/  @P0 BRA `(.L_x_9) ;  /* 0x00000004007c0947 */ /* 0x00efea0003800000 */
[----:B------:R-:W-:Y:S01]  /*0770*/  ISETP.NE.AND P1, PT, R10, 0xc0, PT ;  /* 0x000000c00a00780c */ /* 0x000fe20003f25270 */
[----:B------:R-:W-:Y:S01]  /*0780*/  BSSY.RECONVERGENT B2, `(.L_x_10) ;  /* 0x0000022000027945 */ /* 0x000fe20003800200 */
[----:B------:R-:W-:Y:S02]  /*0790*/  LEA R14, R4, R9, 0x4 ;  /* 0x00000009040e7211 */ /* 0x000fe400078e20ff */
[----:B------:R-:W-:Y:S02]  /*07a0*/  ISETP.GE.U32.AND P0, PT, R8, 0xc0, PT ;  /* 0x000000c00800780c */ /* 0x000fe40003f06070 */
[----:B------:R-:W-:Y:S01]  /*07b0*/  MOV R24, R2 ;  /* 0x0000000200187202 */ /* 0x000fe20000000f00 */
[----:B------:R-:W-:-:S06]  /*07c0*/  IMAD R21, R14, 0x31, R7 ;  /* 0x000000310e157824 */ /* 0x000fcc00078e0207 */
[----:B------:R-:W-:Y:S05]  /*07d0*/  @!P1 BRA `(.L_x_11) ;  /* 0x0000000000709947 */ /* 0x000fea0003800000 */
[----:B------:R-:W1:Y:S01]  /*07e0*/  LDC.64 R14, c[0x0][0x380] ;  /* 0x0000e000ff0e7b82 */ /* 0x000e620000000a00 */
[----:B------:R-:W-:-:S05]  /*07f0*/  IADD3 R23, PT, PT, R2, R21, RZ ;  /* 0x0000001502177210 */ /* 0x000fca0007ffe0ff */
[----:B-1----:R-:W-:-:S06]  /*0800*/  IMAD.WIDE.U32 R16, R23, 0x4, R14 ;  /* 0x0000000417107825 */ /* 0x002fcc00078e000e */
[----:B0-----:R-:W2:Y:S01]  /*0810*/  LDG.E.CONSTANT R16, desc[UR6][R16.64] ;  /* 0x0000000610107981 */ /* 0x001ea2000c1e9900 */
[----:B------:R-:W-:Y:S01]  /*0820*/  MOV R18, 0x400 ;  /* 0x0000040000127802 */ /* 0x000fe20000000f00 */
[----:B------:R-:W-:Y:S01]  /*0830*/  IMAD R19, R9, 0x1b, R12 ;  /* 0x0000001b09137824 */ /* 0x000fe200078e020c */
[----:B------:R-:W-:Y:S01]  /*0840*/  ISETP.NE.AND P1, PT, R10, RZ, PT ;  /* 0x000000ff0a00720c */ /* 0x000fe20003f25270 */
[----:B------:R-:W0:Y:S01]  /*0850*/  S2R R25, SR_CgaCtaId ;  /* 0x0000000000197919 */ /* 0x000e220000008800 */
[----:B------:R-:W-:Y:S02]  /*0860*/  MOV R24, R6 ;  /* 0x0000000600187202 */ /* 0x000fe40000000f00 */
[----:B0-----:R-:W-:-:S04]  /*0870*/  LEA R18, R25, R18, 0x18 ;  /* 0x0000001219127211 */ /* 0x001fc800078ec0ff */
[----:B------:R-:W-:-:S05]  /*0880*/  LEA R19, R19, R18, 0x2 ;  /* 0x0000001213137211 */ /* 0x000fca00078e10ff */
[----:B--2---:R1:W-:Y:S01]  /*0890*/  STS [R19+0x28], R16 ;  /* 0x0000281013007388 */ /* 0x0043e20000000800 */
[----:B------:R-:W-:Y:S05]  /*08a0*/  @!P1 BRA `(.L_x_11) ;  /* 0x00000000003c9947 */ /* 0x000fea0003800000 */
[----:B------:R-:W-:Y:S02]  /*08b0*/  ISETP.NE.AND P1, PT, R10, 0x40, PT ;  /* 0x000000400a00780c */ /* 0x000fe40003f25270 */
[----:B------:R-:W-:-:S05]  /*08c0*/  IADD3 R17, PT, PT, R23, 0x40, RZ ;  /* 0x0000004017117810 */ /* 0x000fca0007ffe0ff */
[----:B-1----:R-:W-:-:S06]  /*08d0*/  IMAD.WIDE.U32 R16, R17, 0x4, R14 ;  /* 0x0000000411107825 */ /* 0x002fcc00078e000e */
[----:B------:R-:W-:Y:S01]  /*08e0*/  @P1 IADD3 R19, PT, PT, R23, 0x80, RZ ;  /* 0x0000008017131810 */ /* 0x000fe20007ffe0ff */
[----:B------:R-:W2:Y:S04]  /*08f0*/  LDG.E.CONSTANT R16, desc[UR6][R16.64] ;  /* 0x0000000610107981 */ /* 0x000ea8000c1e9900 */
[----:B------:R-:W-:-:S06]  /*0900*/  @P1 IMAD.WIDE.U32 R14, R19, 0x4, R14 ;  /* 0x00000004130e1825 */ /* 0x000fcc00078e000e */
[----:B------:R-:W3:Y:S01]  /*0910*/  @P1 LDG.E.CONSTANT R14, desc[UR6][R14.64] ;  /* 0x000000060e0e1981 */ /* 0x000ee2000c1e9900 */
[C---:B------:R-:W-:Y:S02]  /*0920*/  IMAD R19, R9.reuse, 0x1b, R20 ;  /* 0x0000001b09137824 */ /* 0x040fe400078e0214 */
[----:B------:R-:W-:-:S03]  /*0930*/  @P1 IMAD R23, R9, 0x1b, R22 ;  /* 0x0000001b09171824 */ /* 0x000fc600078e0216 */
[-C--:B------:R-:W-:Y:S02]  /*0940*/  LEA R19, R19, R18.reuse, 0x2 ;  /* 0x0000001213137211 */ /* 0x080fe400078e10ff */
[----:B------:R-:W-:Y:S02]  /*0950*/  @P1 LEA R23, R23, R18, 0x2 ;  /* 0x0000001217171211 */ /* 0x000fe400078e10ff */
[----:B------:R-:W-:Y:S02]  /*0960*/  MOV R24, R5 ;  /* 0x0000000500187202 */ /* 0x000fe40000000f00 */
[----:B------:R-:W-:Y:S01]  /*0970*/  @P1 LOP3.LUT R24, R2, 0xc0, RZ, 0xfc, !PT ;  /* 0x000000c002181812 */ /* 0x000fe200078efcff */
[----:B--2---:R2:W-:Y:S04]  /*0980*/  STS [R19+0x28], R16 ;  /* 0x0000281013007388 */ /* 0x0045e80000000800 */
[----:B---3--:R2:W-:Y:S02]  /*0990*/  @P1 STS [R23+0x28], R14 ;  /* 0x0000280e17001388 */ /* 0x0085e40000000800 */
.L_x_11:
[----:B0-----:R-:W-:Y:S05]  /*09a0*/  BSYNC.RECONVERGENT B2 ;  /* 0x0000000000027941 */ /* 0x001fea0003800200 */
.L_x_10:
[----:B------:R-:W-:Y:S05]  /*09b0*/  @!P0 BRA `(.L_x_9) ;  /* 0x0000000000e88947 */ /* 0x000fea0003800000 */
[----:B--2---:R-:W0:Y:S01]  /*09c0*/  S2R R14, SR_CgaCtaId ;  /* 0x00000000000e7919 */ /* 0x004e220000008800 */
[----:B------:R-:W-:-:S04]  /*09d0*/  MOV R23, 0x400 ;  /* 0x0000040000177802 */ /* 0x000fc80000000f00 */
[----:B0-----:R-:W-:-:S07]  /*09e0*/  LEA R23, R14, R23, 0x18 ;  /* 0x000000170e177211 */ /* 0x001fce00078ec0ff */
.L_x_12:
[----:B---3--:R-:W1:Y:S01]  /*09f0*/  LDC.64 R14, c[0x0][0x380] ;  /* 0x0000e000ff0e7b82 */ /* 0x008e620000000a00 */
[----:B------:R-:W-:-:S05]  /*0a00*/  IADD3 R25, PT, PT, R21, R24, RZ ;  /* 0x0000001815197210 */ /* 0x000fca0007ffe0ff */
[----:B-1----:R-:W-:-:S06]  /*0a10*/  IMAD.WIDE.U32 R16, R25, 0x4, R14 ;  /* 0x0000000419107825 */ /* 0x002fcc00078e000e */
[----:B------:R0:W2:Y:S01]  /*0a20*/  LDG.E.CONSTANT R16, desc[UR6][R16.64] ;  /* 0x0000000610107981 */ /* 0x0000a2000c1e9900 */
[----:B------:R-:W-:-:S05]  /*0a30*/  IMAD.HI.U32 R19, R24, 0x24924925, RZ ;  /* 0x2492492518137827 */ /* 0x000fca00078e00ff */
[----:B------:R-:W-:-:S04]  /*0a40*/  IADD3 R18, PT, PT, -R19, R24, RZ ;  /* 0x0000001813127210 */ /* 0x000fc80007ffe1ff */
[----:B------:R-:W-:-:S04]  /*0a50*/  LEA.HI R18, R18, R19, RZ, 0x1f ;  /* 0x0000001312127211 */ /* 0x000fc800078ff8ff */
[----:B------:R-:W-:Y:S02]  /*0a60*/  SHF.R.U32.HI R19, RZ, 0x2, R18 ;  /* 0x00000002ff137819 */ /* 0x000fe40000011612 */
[----:B------:R-:W-:-:S03]  /*0a70*/  IADD3 R18, PT, PT, R24, 0x40, RZ ;  /* 0x0000004018127810 */ /* 0x000fc60007ffe0ff */
[----:B------:R-:W-:Y:S02]  /*0a80*/  IMAD R26, R19, -0x7, R24 ;  /* 0xfffffff9131a7824 */ /* 0x000fe400078e0218 */
[----:B------:R-:W-:-:S04]  /*0a90*/  IMAD.HI.U32 R27, R18, 0x24924925, RZ ;  /* 0x24924925121b7827 */ /* 0x000fc800078e00ff */
[----:B------:R-:W-:Y:S01]  /*0aa0*/  IMAD R26, R9, 0x1b, R26 ;  /* 0x0000001b091a7824 */ /* 0x000fe200078e021a */
[----:B------:R-:W-:-:S03]  /*0ab0*/  IADD3 R28, PT, PT, R18, -R27, RZ ;  /* 0x8000001b121c7210 */ /* 0x000fc60007ffe0ff */
[----:B------:R-:W-:Y:S01]  /*0ac0*/  IMAD R26, R19, 0x9, R26 ;  /* 0x00000009131a7824 */ /* 0x000fe200078e021a */
[----:B0-----:R-:W-:Y:S02]  /*0ad0*/  LEA.HI R17, R28, R27, RZ, 0x1f ;  /* 0x0000001b1c117211 */ /* 0x001fe400078ff8ff */
[----:B------:R-:W-:Y:S02]  /*0ae0*/  IADD3 R27, PT, PT, R24, 0x80, RZ ;  /* 0x00000080181b7810 */ /* 0x000fe40007ffe0ff */
[----:B------:R-:W-:Y:S02]  /*0af0*/  SHF.R.U32.HI R17, RZ, 0x2, R17 ;  /* 0x00000002ff117819 */ /* 0x000fe40000011611 */
[----:B------:R-:W-:Y:S01]  /*0b00*/  LEA R29, R26, R23, 0x2 ;  /* 0x000000171a1d7211 */ /* 0x000fe200078e10ff */
[----:B------:R-:W-:Y:S01]  /*0b10*/  IMAD.HI.U32 R28, R27, 0x24924925, RZ ;  /* 0x249249251b1c7827 */ /* 0x000fe200078e00ff */
[----:B------:R-:W-:-:S03]  /*0b20*/  IADD3 R19, PT, PT, R25, 0x40, RZ ;  /* 0x0000004019137810 */ /* 0x000fc60007ffe0ff */
[----:B------:R-:W-:-:S04]  /*0b30*/  IMAD R18, R17, -0x7, R18 ;  /* 0xfffffff911127824 */ /* 0x000fc800078e0212 */
[----:B------:R-:W-:-:S04]  /*0b40*/  IMAD R18, R9, 0x1b, R18 ;  /* 0x0000001b09127824 */ /* 0x000fc800078e0212 */
[----:B------:R-:W-:Y:S01]  /*0b50*/  IMAD R26, R17, 0x9, R18 ;  /* 0x00000009111a7824 */ /* 0x000fe200078e0212 */
[----:B------:R-:W-:Y:S01]  /*0b60*/  IADD3 R17, PT, PT, R27, -R28, RZ ;  /* 0x8000001c1b117210 */ /* 0x000fe20007ffe0ff */
[----:B------:R-:W-:-:S03]  /*0b70*/  IMAD.WIDE.U32 R18, R19, 0x4, R14 ;  /* 0x0000000413127825 */ /* 0x000fc600078e000e */
[----:B------:R-:W-:-:S03]  /*0b80*/  LEA.HI R17, R17, R28, RZ, 0x1f ;  /* 0x0000001c11117211 */ /* 0x000fc600078ff8ff */
[----:B------:R0:W3:Y:S01]  /*0b90*/  LDG.E.CONSTANT R18, desc[UR6][R18.64] ;  /* 0x0000000612127981 */ /* 0x0000e2000c1e9900 */
[----:B------:R-:W-:Y:S02]  /*0ba0*/  SHF.R.U32.HI R28, RZ, 0x2, R17 ;  /* 0x00000002ff1c7819 */ /* 0x000fe40000011611 */
[C---:B------:R-:W-:Y:S02]  /*0bb0*/  IADD3 R17, PT, PT, R25.reuse, 0x80, RZ ;  /* 0x0000008019117810 */ /* 0x040fe40007ffe0ff */
[----:B------:R-:W-:Y:S01]  /*0bc0*/  IADD3 R25, PT, PT, R25, 0xc0, RZ ;  /* 0x000000c019197810 */ /* 0x000fe20007ffe0ff */
[----:B--2---:R1:W-:Y:S02]  /*0bd0*/  STS [R29+0x28], R16 ;  /* 0x000028101d007388 */ /* 0x0043e40000000800 */
[----:B-1----:R-:W-:-:S04]  /*0be0*/  IMAD R16, R28, -0x7, R27 ;  /* 0xfffffff91c107824 */ /* 0x002fc800078e021b */
[----:B------:R-:W-:Y:S02]  /*0bf0*/  IMAD R27, R9, 0x1b, R16 ;  /* 0x0000001b091b7824 */ /* 0x000fe400078e0210 */
[----:B------:R-:W-:-:S04]  /*0c00*/  IMAD.WIDE.U32 R16, R17, 0x4, R14 ;  /* 0x0000000411107825 */ /* 0x000fc800078e000e */
[----:B------:R-:W-:Y:S02]  /*0c10*/  IMAD.WIDE.U32 R14, R25, 0x4, R14 ;  /* 0x00000004190e7825 */ /* 0x000fe400078e000e */
[----:B------:R1:W2:Y:S04]  /*0c20*/  LDG.E.CONSTANT R16, desc[UR6][R16.64] ;  /* 0x0000000610107981 */ /* 0x0002a8000c1e9900 */
[----:B------:R-:W4:Y:S01]  /*0c30*/  LDG.E.CONSTANT R14, desc[UR6][R14.64] ;  /* 0x000000060e0e7981 */ /* 0x000f22000c1e9900 */
[----:B0-----:R-:W-:Y:S01]  /*0c40*/  IADD3 R19, PT, PT, R24, 0xc0, RZ ;  /* 0x000000c018137810 */ /* 0x001fe20007ffe0ff */
[----:B------:R-:W-:-:S04]  /*0c50*/  IMAD R28, R28, 0x9, R27 ;  /* 0x000000091c1c7824 */ /* 0x000fc800078e021b */
[----:B------:R-:W-:-:S05]  /*0c60*/  IMAD.HI.U32 R25, R19, 0x24924925, RZ ;  /* 0x2492492513197827 */ /* 0x000fca00078e00ff */
[----:B------:R-:W-:-:S04]  /*0c70*/  IADD3 R27, PT, PT, R19, -R25, RZ ;  /* 0x80000019131b7210 */ /* 0x000fc80007ffe0ff */
[----:B------:R-:W-:-:S04]  /*0c80*/  LEA.HI R27, R27, R25, RZ, 0x1f ;  /* 0x000000191b1b7211 */ /* 0x000fc800078ff8ff */
[----:B------:R-:W-:-:S05]  /*0c90*/  SHF.R.U32.HI R27, RZ, 0x2, R27 ;  /* 0x00000002ff1b7819 */ /* 0x000fca000001161b */
[----:B------:R-:W-:-:S04]  /*0ca0*/  IMAD R19, R27, -0x7, R19 ;  /* 0xfffffff91b137824 */ /* 0x000fc800078e0213 */
[----:B------:R-:W-:-:S04]  /*0cb0*/  IMAD R19, R9, 0x1b, R19 ;  /* 0x0000001b09137824 */ /* 0x000fc800078e0213 */
[----:B------:R-:W-:Y:S01]  /*0cc0*/  IMAD R27, R27, 0x9, R19 ;  /* 0x000000091b1b7824 */ /* 0x000fe200078e0213 */
[-C--:B------:R-:W-:Y:S02]  /*0cd0*/  LEA R19, R26, R23.reuse, 0x2 ;  /* 0x000000171a137211 */ /* 0x080fe400078e10ff */
[-C--:B-1----:R-:W-:Y:S02]  /*0ce0*/  LEA R17, R28, R23.reuse, 0x2 ;  /* 0x000000171c117211 */ /* 0x082fe400078e10ff */
[----:B------:R-:W-:Y:S01]  /*0cf0*/  LEA R27, R27, R23, 0x2 ;  /* 0x000000171b1b7211 */ /* 0x000fe200078e10ff */
[----:B---3--:R3:W-:Y:S01]  /*0d00*/  STS [R19+0x28], R18 ;  /* 0x0000281213007388 */ /* 0x0087e20000000800 */
[----:B------:R-:W-:-:S04]  /*0d10*/  IADD3 R24, PT, PT, R24, 0x100, RZ ;  /* 0x0000010018187810 */ /* 0x000fc80007ffe0ff */
[----:B------:R-:W-:Y:S01]  /*0d20*/  ISETP.GE.U32.AND P0, PT, R24, R13, PT ;  /* 0x0000000d1800720c */ /* 0x000fe20003f06070 */
[----:B--2---:R3:W-:Y:S04]  /*0d30*/  STS [R17+0x28], R16 ;  /* 0x0000281011007388 */ /* 0x0047e80000000800 */
[----:B----4-:R3:W-:Y:S08]  /*0d40*/  STS [R27+0x28], R14 ;  /* 0x0000280e1b007388 */ /* 0x0107f00000000800 */
[----:B------:R-:W-:Y:S05]  /*0d50*/  @!P0 BRA `(.L_x_12) ;  /* 0xfffffffc00248947 */ /* 0x000fea000383ffff */
.L_x_9:
[----:B0-----:R-:W-:Y:S05]  /*0d60*/  BSYNC.RECONVERGENT B1 ;  /* 0x0000000000017941 */ /* 0x001fea0003800200 */
.L_x_8:
[C---:B------:R-:W-:Y:S02]  /*0d70*/  ISETP.GE.U32.AND P0, PT, R9.reuse, 0x9, PT ;  /* 0x000000090900780c */ /* 0x040fe40003f06070 */
[----:B------:R-:W-:-:S11]  /*0d80*/  IADD3 R9, PT, PT, R9, 0x7, RZ ;  /* 0x0000000709097810 */ /* 0x000fd60007ffe0ff */
[----:B------:R-:W-:Y:S05]  /*0d90*/  @!P0 BRA `(.L_x_13) ;  /* 0xfffffff800688947 */ /* 0x000fea000383ffff */
[----:B------:R-:W-:Y:S05]  /*0da0*/  BSYNC.RECONVERGENT B0 ;  /* 0x0000000000007941 */ /* 0x000fea0003800200 */
.L_x_7:
[----:B------:R-:W-:Y:S05]  /*0db0*/  BRA `(.L_x_14) ;  /* 0x0000000800307947 */ /* 0x000fea0003800000 */
.L_x_6:
[C---:B------:R-:W-:Y:S01]  /*0dc0*/  LOP3.LUT R5, R2.reuse, 0x80, RZ, 0xfc, !PT ;  /* 0x0000008002057812 */ /* 0x040fe200078efcff */
[----:B------:R-:W-:Y:S01]  /*0dd0*/  BSSY.RECONVERGENT B0, `(.L_x_14) ;  /* 0x000008a000007945 */ /* 0x000fe20003800200 */
[----:B------:R-:W-:Y:S01]  /*0de0*/  IADD3 R13, PT, PT, -R9, R10, RZ ;  /* 0x0000000a090d7210 */ /* 0x000fe20007ffe1ff */
[----:B------:R-:W-:Y:S01]  /*0df0*/  HFMA2 R9, -RZ, RZ, 0, 4.17232513427734375e-07 ;  /* 0x00000007ff097431 */ /* 0x000fe200000001ff */
[----:B------:R-:W-:Y:S01]  /*0e00*/  PRMT R6, R5, 0x9910, RZ ;  /* 0x0000991005067816 */ /* 0x000fe200000000ff */
[----:B------:R-:W-:Y:S01]  /*0e10*/  IMAD R10, R2, 0x25, RZ ;  /* 0x00000025020a7824 */ /* 0x000fe200078e02ff */
[----:B------:R-:W-:-:S03]  /*0e20*/  LEA R13, R13, -R13, 0x3 ;  /* 0x8000000d0d0d7211 */ /* 0x000fc600078e18ff */
[----:B------:R-:W-:Y:S01]  /*0e30*/  IMAD R6, R6, 0x25, RZ ;  /* 0x0000002506067824 */ /* 0x000fe200078e02ff */
[----:B------:R-:W-:-:S04]  /*0e40*/  LOP3.LUT R10, R10, 0xffff, RZ, 0xc0, !PT ;  /* 0x0000ffff0a0a7812 */ /* 0x000fc800078ec0ff */
[----:B------:R-:W-:Y:S02]  /*0e50*/  LOP3.LUT R6, R6, 0xffff, RZ, 0xc0, !PT ;  /* 0x0000ffff06067812 */ /* 0x000fe400078ec0ff */
[----:B------:R-:W-:Y:S02]  /*0e60*/  SHF.R.U32.HI R10, RZ, 0x7, R10 ;  /* 0x00000007ff0a7819 */ /* 0x000fe4000001160a */
[----:B------:R-:W-:Y:S02]  /*0e70*/  SHF.R.U32.HI R14, RZ, 0x8, R6 ;  /* 0x00000008ff0e7819 */ /* 0x000fe40000011606 */
[----:B------:R-:W-:Y:S02]  /*0e80*/  LOP3.LUT R6, R2, 0x40, RZ, 0xfc, !PT ;  /* 0x0000004002067812 */ /* 0x000fe400078efcff */
[----:B------:R-:W-:Y:S02]  /*0e90*/  IADD3 R12, PT, PT, RZ, -R14, RZ ;  /* 0x8000000eff0c7210 */ /* 0x000fe40007ffe0ff */
[----:B------:R-:W-:-:S02]  /*0ea0*/  PRMT R15, R6, 0x9910, RZ ;  /* 0x00009910060f7816 */ /* 0x000fc400000000ff */
[----:B------:R-:W-:-:S04]  /*0eb0*/  PRMT R12, R12, 0x7710, RZ ;  /* 0x000077100c0c7816 */ /* 0x000fc800000000ff */
[----:B------:R-:W-:Y:S02]  /*0ec0*/  IADD3 R16, PT, PT, R5, R12, RZ ;  /* 0x0000000c05107210 */ /* 0x000fe40007ffe0ff */
[----:B------:R-:W-:Y:S01]  /*0ed0*/  MOV R12, R15 ;  /* 0x0000000f000c7202 */ /* 0x000fe20000000f00 */
[----:B------:R-:W-:Y:S01]  /*0ee0*/  IMAD R15, R7, 0x7, -R2 ;  /* 0x00000007070f7824 */ /* 0x000fe200078e0a02 */
[----:B------:R-:W-:Y:S01]  /*0ef0*/  LOP3.LUT R17, R16, 0xfe, RZ, 0xc0, !PT ;  /* 0x000000fe10117812 */ /* 0x000fe200078ec0ff */
[----:B------:R-:W-:Y:S01]  /*0f00*/  IMAD R7, R8, R9, -0x7 ;  /* 0xfffffff908077424 */ /* 0x000fe200078e0209 */
[----:B------:R-:W-:Y:S01]  /*0f10*/  MOV R9, R0 ;  /* 0x0000000000097202 */ /* 0x000fe20000000f00 */
[----:B------:R-:W-:Y:S01]  /*0f20*/  IMAD R12, R12, 0x93, RZ ;  /* 0x000000930c0c7824 */ /* 0x000fe200078e02ff */
[----:B------:R-:W-:Y:S01]  /*0f30*/  LEA.HI R17, R17, R14, RZ, 0x1f ;  /* 0x0000000e11117211 */ /* 0x000fe200078ff8ff */
[----:B------:R-:W-:Y:S01]  /*0f40*/  IMAD R8, R8, -0x7, R15 ;  /* 0xfffffff908087824 */ /* 0x000fe200078e020f */
[----:B------:R-:W-:-:S02]  /*0f50*/  LOP3.LUT R15, R10, 0x1e, RZ, 0xc0, !PT ;  /* 0x0000001e0a0f7812 */ /* 0x000fc400078ec0ff */
[----:B------:R-:W-:Y:S02]  /*0f60*/  LOP3.LUT R12, R12, 0xffff, RZ, 0xc0, !PT ;  /* 0x0000ffff0c0c7812 */ /* 0x000fe400078ec0ff */
[----:B------:R-:W-:Y:S02]  /*0f70*/  LOP3.LUT R17, R17, 0xffff, RZ, 0xc0, !PT ;  /* 0x0000ffff11117812 */ /* 0x000fe400078ec0ff */
[----:B------:R-:W-:Y:S02]  /*0f80*/  SHF.R.U32.HI R12, RZ, 0x9, R12 ;  /* 0x00000009ff0c7819 */ /* 0x000fe4000001160c */
[----:B------:R-:W-:Y:S02]  /*0f90*/  SHF.R.U32.HI R14, RZ, 0x1, R17 ;  /* 0x00000001ff0e7819 */ /* 0x000fe40000011611 */
[----:B------:R-:W-:Y:S02]  /*0fa0*/  IADD3 R8, PT, PT, R8, 0x14, RZ ;  /* 0x0000001408087810 */ /* 0x000fe40007ffe0ff */
[----:B------:R-:W-:-:S02]  /*0fb0*/  LOP3.LUT R17, R12, 0x3e, RZ, 0xc0, !PT ;  /* 0x0000003e0c117812 */ /* 0x000fc400078ec0ff */
[----:B------:R-:W-:Y:S02]  /*0fc0*/  LOP3.LUT R14, R14, 0x7e, RZ, 0xc0, !PT ;  /* 0x0000007e0e0e7812 */ /* 0x000fe400078ec0ff */
[----:B------:R-:W-:Y:S02]  /*0fd0*/  LOP3.LUT R10, R8, 0xc0, RZ, 0xc0, !PT ;  /* 0x000000c0080a7812 */ /* 0x000fe400078ec0ff */
[----:B------:R-:W-:Y:S02]  /*0fe0*/  IADD3 R12, PT, PT, R2, R15, RZ ;  /* 0x0000000f020c7210 */ /* 0x000fe40007ffe0ff */
[----:B------:R-:W-:Y:S02]  /*0ff0*/  IADD3 R20, PT, PT, R6, R17, RZ ;  /* 0x0000001106147210 */ /* 0x000fe40007ffe0ff */
[----:B------:R-:W-:-:S07]  /*1000*/  IADD3 R22, PT, PT, R5, R14, RZ ;  /* 0x0000000e05167210 */ /* 0x000fce0007ffe0ff */
.L_x_20:
        /* <DEDUP_REMOVED lines=38> */
.L_x_18:
[----:B0-----:R-:W-:Y:S05]  /*1270*/  BSYNC.RECONVERGENT B2 ;  /* 0x0000000000027941 */ /* 0x001fea0003800200 */
.L_x_17:
[----:B------:R-:W-:Y:S05]  /*1280*/  @!P0 BRA `(.L_x_16) ;  /* 0x0000000000e88947 */ /* 0x000fea0003800000 */
[----:B--2---:R-:W0:Y:S01]  /*1290*/  S2R R14, SR_CgaCtaId ;  /* 0x00000000000e7919 */ /* 0x004e220000008800 */
[----:B------:R-:W-:-:S04]  /*12a0*/  MOV R23, 0x400 ;  /* 0x0000040000177802 */ /* 0x000fc80000000f00 */
[----:B0-----:R-:W-:-:S07]  /*12b0*/  LEA R23, R14, R23, 0x18 ;  /* 0x000000170e177211 */ /* 0x001fce00078ec0ff */
.L_x_19:
        /* <DEDUP_REMOVED lines=55> */
.L_x_16:
[----:B0-----:R-:W-:Y:S05]  /*1630*/  BSYNC.RECONVERGENT B1 ;  /* 0x0000000000017941 */ /* 0x001fea0003800200 */
.L_x_15:
[C---:B------:R-:W-:Y:S02]  /*1640*/  ISETP.GE.U32.AND P0, PT, R9.reuse, 0x9, PT ;  /* 0x000000090900780c */ /* 0x040fe40003f06070 */
[----:B------:R-:W-:-:S11]  /*1650*/  IADD3 R9, PT, PT, R9, 0x7, RZ ;  /* 0x0000000709097810 */ /* 0x000fd60007ffe0ff */
[----:B------:R-:W-:Y:S05]  /*1660*/  @!P0 BRA `(.L_x_20) ;  /* 0xfffffff800688947 */ /* 0x000fea000383ffff */
[----:B------:R-:W-:Y:S05]  /*1670*/  BSYNC.RECONVERGENT B0 ;  /* 0x0000000000007941 */ /* 0x000fea0003800200 */
.L_x_14:
[----:B--23--:R-:W0:Y:S01]  /*1680*/  LDC.64 R14, c[0x0][0x388] ;  /* 0x0000e200ff0e7b82 */ /* 0x00ce220000000a00 */
[----:B------:R-:W-:-:S05]  /*1690*/  IMAD R6, R4, 0x2400, RZ ;  /* 0x0000240004067824 */ /* 0x000fca00078e02ff */
[----:B------:R-:W-:-:S05]  /*16a0*/  LOP3.LUT R6, R6, 0x3f, R11, 0xf8, !PT ;  /* 0x0000003f06067812 */ /* 0x000fca00078ef80b */
[----:B0-----:R-:W-:-:S05]  /*16b0*/  IMAD.WIDE.U32 R4, R6, 0x4, R14 ;  /* 0x0000000406047825 */ /* 0x001fca00078e000e */
[----:B------:R-:W2:Y:S04]  /*16c0*/  LDG.E.CONSTANT R8, desc[UR6][R4.64] ;  /* 0x0000000604087981 */ /* 0x000ea8000c1e9900 */
[----:B-1----:R-:W3:Y:S04]  /*16d0*/  LDG.E.CONSTANT R16, desc[UR6][R4.64+0x100] ;  /* 0x0001000604107981 */ /* 0x002ee8000c1e9900 */
[----:B------:R-:W4:Y:S04]  /*16e0*/  LDG.E.CONSTANT R20, desc[UR6][R4.64+0x200] ;  /* 0x0002000604147981 */ /* 0x000f28000c1e9900 */
[----:B------:R-:W4:Y:S04]  /*16f0*/  LDG.E.CONSTANT R19, desc[UR6][R4.64+0x300] ;  /* 0x0003000604137981 */ /* 0x000f28000c1e9900 */
[----:B------:R-:W4:Y:S04]  /*1700*/  LDG.E.CONSTANT R28, desc[UR6][R4.64+0x400] ;  /* 0x00040006041c7981 */ /* 0x000f28000c1e9900 */
[----:B------:R-:W4:Y:S04]  /*1710*/  LDG.E.CONSTANT R18, desc[UR6][R4.64+0x500] ;  /* 0x0005000604127981 */ /* 0x000f28000c1e9900 */
[----:B------:R-:W4:Y:S04]  /*1720*/  LDG.E.CONSTANT R17, desc[UR6][R4.64+0x600] ;  /* 0x0006000604117981 */ /* 0x000f28000c1e9900 */
[----:B------:R-:W4:Y:S04]  /*1730*/  LDG.E.CONSTANT R13, desc[UR6][R4.64+0x700] ;  /* 0x00070006040d7981 */ /* 0x000f28000c1e9900 */
[----:B------:R-:W4:Y:S04]  /*1740*/  LDG.E.CONSTANT R25, desc[UR6][R4.64+0x800] ;  /* 0x0008000604197981 */ /* 0x000f28000c1e9900 */
[----:B------:R-:W4:Y:S01]  /*1750*/  LDG.E.CONSTANT R10, desc[UR6][R4.64+0x900] ;  /* 0x00090006040a7981 */ /* 0x000f22000c1e9900 */
[----:B------:R-:W0:Y:S03]  /*1760*/  S2UR UR5, SR_CgaCtaId ;  /* 0x00000000000579c3 */ /* 0x000e260000008800 */
[----:B------:R-:W4:Y:S01]  /*1770*/  LDG.E.CONSTANT R9, desc[UR6][R4.64+0xa00] ;  /* 0x000a000604097981 */ /* 0x000f22000c1e9900 */
[----:B------:R-:W-:-:S03]  /*1780*/  UMOV UR4, 0x400 ;  /* 0x0000040000047882 */ /* 0x000fc60000000000 */
[----:B------:R-:W4:Y:S04]  /*1790*/  LDG.E.CONSTANT R7, desc[UR6][R4.64+0xb00] ;  /* 0x000b000604077981 */ /* 0x000f28000c1e9900 */
[----:B------:R-:W4:Y:S04]  /*17a0*/  LDG.E.CONSTANT R24, desc[UR6][R4.64+0xc00] ;  /* 0x000c000604187981 */ /* 0x000f28000c1e9900 */
[----:B------:R-:W4:Y:S01]  /*17b0*/  LDG.E.CONSTANT R23, desc[UR6][R4.64+0xd00] ;  /* 0x000d000604177981 */ /* 0x000f22000c1e9900 */
[----:B0-----:R-:W-:-:S06]  /*17c0*/  ULEA UR4, UR5, UR4, 0x18 ;  /* 0x0000000405047291 */ /* 0x001fcc000f8ec0ff */
[----:B------:R-:W-:Y:S01]  /*17d0*/  LEA R12, R0, UR4, 0x2 ;  /* 0x00000004000c7c11 */ /* 0x000fe2000f8e10ff */
[----:B------:R-:W-:Y:S06]  /*17e0*/  BAR.SYNC.DEFER_BLOCKING 0x0 ;  /* 0x0000000000007b1d */ /* 0x000fec0000010000 */
[----:B------:R-:W2:Y:S04]  /*17f0*/  LDS R21, [R12] ;  /* 0x000000000c157984 */ /* 0x000ea80000000800 */
[----:B------:R-:W3:Y:S01]  /*1800*/  LDS R22, [R12+0x4] ;  /* 0x000004000c167984 */ /* 0x000ee20000000800 */
[----:B------:R-:W-:Y:S01]  /*1810*/  IADD3 R29, PT, PT, R6, 0x400, RZ ;  /* 0x00000400061d7810 */ /* 0x000fe20007ffe0ff */
[----:B--2---:R-:W-:-:S02]  /*1820*/  FFMA R21, R8, R21, RZ ;  /* 0x0000001508157223 */ /* 0x004fc400000000ff */
[----:B------:R-:W4:Y:S02]  /*1830*/  LDS R8, [R12+0x8] ;  /* 0x000008000c087984 */ /* 0x000f240000000800 */
[----:B---3--:R-:W-:Y:S02]  /*1840*/  FFMA R27, R16, R22, R21 ;  /* 0x00000016101b7223 */ /* 0x008fe40000000015 */
[----:B------:R-:W2:Y:S04]  /*1850*/  LDG.E.CONSTANT R22, desc[UR6][R4.64+0xe00] ;  /* 0x000e000604167981 */ /* 0x000ea8000c1e9900 */
[----:B------:R-:W3:Y:S04]  /*1860*/  LDG.E.CONSTANT R16, desc[UR6][R4.64+0xf00] ;  /* 0x000f000604107981 */ /* 0x000ee8000c1e9900 */
[----:B------:R-:W0:Y:S01]  /*1870*/  LDS R21, [R12+0x24] ;  /* 0x000024000c157984 */ /* 0x000e220000000800 */
[----:B----4-:R-:W-:Y:S01]  /*1880*/  FFMA R20, R20, R8, R27 ;  /* 0x0000000814147223 */ /* 0x010fe2000000001b */
[----:B------:R-:W-:-:S02]  /*1890*/  IMAD.WIDE.U32 R26, R29, 0x4, R14 ;  /* 0x000000041d1a7825 */ /* 0x000fc400078e000e */
[----:B------:R-:W1:Y:S04]  /*18a0*/  LDS R29, [R12+0x28] ;  /* 0x000028000c1d7984 */ /* 0x000e680000000800 */
[----:B------:R4:W3:Y:S04]  /*18b0*/  LDG.E.CONSTANT R8, desc[UR6][R26.64] ;  /* 0x000000061a087981 */ /* 0x0008e8000c1e9900 */
[----:B----4-:R-:W4:Y:S01]  /*18c0*/  LDS R27, [R12+0x2c] ;  /* 0x00002c000c1b7984 */ /* 0x010f220000000800 */
[----:B0-----:R-:W-:Y:S01]  /*18d0*/  FFMA R26, R19, R21, R20 ;  /* 0x00000015131a7223 */ /* 0x001fe20000000014 */
[----:B------:R-:W-:-:S05]  /*18e0*/  IADD3 R21, PT, PT, R6, 0x440, RZ ;  /* 0x0000044006157810 */ /* 0x000fca0007ffe0ff */
[----:B------:R-:W-:-:S05]  /*18f0*/  IMAD.WIDE.U32 R20, R21, 0x4, R14 ;  /* 0x0000000415147825 */ /* 0x000fca00078e000e */
[----:B------:R0:W3:Y:S01]  /*1900*/  LDG.E.CONSTANT R19, desc[UR6][R20.64] ;  /* 0x0000000614137981 */ /* 0x0000e2000c1e9900 */
[----:B------:R-:W-:Y:S01]  /*1910*/  IADD3 R5, PT, PT, R6, 0x480, RZ ;  /* 0x0000048006057810 */ /* 0x000fe20007ffe0ff */
[----:B-1----:R-:W-:Y:S02]  /*1920*/  FFMA R29, R28, R29, R26 ;  /* 0x0000001d1c1d7223 */ /* 0x002fe4000000001a */
[----:B0-----:R-:W-:Y:S04]  /*1930*/  LDS R20, [R12+0x6c] ;  /* 0x00006c000c147984 */ /* 0x001fe80000000800 */
[----:B------:R-:W0:Y:S01]  /*1940*/  LDS R28, [R12+0x48] ;  /* 0x000048000c1c7984 */ /* 0x000e220000000800 */
[----:B------:R-:W-:-:S03]  /*1950*/  IMAD.WIDE.U32 R4, R5, 0x4, R14 ;  /* 0x0000000405047825 */ /* 0x000fc600078e000e */
[----:B------:R-:W1:Y:S04]  /*1960*/  LDS R26, [R12+0x4c] ;  /* 0x00004c000c1a7984 */ /* 0x000e680000000800 */
[----:B------:R-:W-:Y:S01]  /*1970*/  LDS R21, [R12+0x70] ;  /* 0x000070000c157984 */ /* 0x000fe20000000800 */
[----:B----4-:R-:W-:-:S03]  /*1980*/  FFMA R29, R18, R27, R29 ;  /* 0x0000001b121d7223 */ /* 0x010fc6000000001d */
[----:B------:R-:W4:Y:S04]  /*1990*/  LDG.E.CONSTANT R18, desc[UR6][R4.64] ;  /* 0x0000000604127981 */ /* 0x000f28000c1e9900 */
[----:B------:R-:W1:Y:S01]  /*19a0*/  LDS R27, [R12+0x50] ;  /* 0x000050000c1b7984 */ /* 0x000e620000000800 */
[----:B0-----:R-:W-:-:S03]  /*19b0*/  FFMA R28, R17, R28, R29 ;  /* 0x0000001c111c7223 */ /* 0x001fc6000000001d */
[----:B------:R-:W4:Y:S01]  /*19c0*/  LDG.E.CONSTANT R17, desc[UR6][R4.64+0x100] ;  /* 0x0001000604117981 */ /* 0x000f22000c1e9900 */
[----:B-1----:R-:W-:-:S03]  /*19d0*/  FFMA R26, R13, R26, R28 ;  /* 0x0000001a0d1a7223 */ /* 0x002fc6000000001c */
[----:B------:R-:W4:Y:S04]  /*19e0*/  LDG.E.CONSTANT R13, desc[UR6][R4.64+0x200] ;  /* 0x00020006040d7981 */ /* 0x000f28000c1e9900 */
[----:B------:R-:W4:Y:S01]  /*19f0*/  LDG.E.CONSTANT R28, desc[UR6][R4.64+0x300] ;  /* 0x00030006041c7981 */ /* 0x000f22000c1e9900 */
[----:B------:R-:W-:-:S03]  /*1a00*/  FFMA R25, R25, R27, R26 ;  /* 0x0000001b19197223 */ /* 0x000fc6000000001a */
[----:B------:R-:W4:Y:S01]  /*1a10*/  LDG.E.CONSTANT R27, desc[UR6][R4.64+0x700] ;  /* 0x00070006041b7981 */ /* 0x000f22000c1e9900 */
[----:B------:R-:W-:-:S03]  /*1a20*/  FFMA R20, R10, R20, R25 ;  /* 0x000000140a147223 */ /* 0x000fc60000000019 */
[----:B------:R-:W4:Y:S04]  /*1a30*/  LDG.E.CONSTANT R10, desc[UR6][R4.64+0x400] ;  /* 0x00040006040a7981 */ /* 0x000f28000c1e9900 */
[----:B------:R-:W0:Y:S01]  /*1a40*/  LDS R25, [R12+0x74] ;  /* 0x000074000c197984 */ /* 0x000e220000000800 */
[----:B------:R-:W-:-:S03]  /*1a50*/  FFMA R20, R9, R21, R20 ;  /* 0x0000001509147223 */ /* 0x000fc60000000014 */
[----:B------:R-:W1:Y:S04]  /*1a60*/  LDS R21, [R12+0x90] ;  /* 0x000090000c157984 */ /* 0x000e680000000800 */
[----:B------:R-:W4:Y:S04]  /*1a70*/  LDG.E.CONSTANT R9, desc[UR6][R4.64+0x500] ;  /* 0x0005000604097981 */ /* 0x000f28000c1e9900 */
[----:B------:R-:W4:Y:S01]  /*1a80*/  LDG.E.CONSTANT R26, desc[UR6][R4.64+0x800] ;  /* 0x00080006041a7981 */ /* 0x000f22000c1e9900 */
[----:B0-----:R-:W-:-:S03]  /*1a90*/  FFMA R25, R7, R25, R20 ;  /* 0x0000001907197223 */ /* 0x001fc60000000014 */
[----:B------:R0:W4:Y:S04]  /*1aa0*/  LDG.E.CONSTANT R7, desc[UR6][R4.64+0x600] ;  /* 0x0006000604077981 */ /* 0x000128000c1e9900 */
[----:B------:R-:W0:Y:S01]  /*1ab0*/  LDS R20, [R12+0x94] ;  /* 0x000094000c147984 */ /* 0x000e220000000800 */
[----:B-1----:R-:W-:-:S03]  /*1ac0*/  FFMA R24, R24, R21, R25 ;  /* 0x0000001518187223 */ /* 0x002fc60000000019 */
[----:B------:R-:W2:Y:S04]  /*1ad0*/  LDS R25, [R12+0x98] ;  /* 0x000098000c197984 */ /* 0x000ea80000000800 */
[----:B------:R-:W3:Y:S04]  /*1ae0*/  LDS R21, [R12+0xb4] ;  /* 0x0000b4000c157984 */ /* 0x000ee80000000800 */
[----:B0-----:R-:W-:Y:S01]  /*1af0*/  LDS R5, [R12+0xd8] ;  /* 0x0000d8000c057984 */ /* 0x001fe20000000800 */
[----:B------:R-:W-:Y:S01]  /*1b00*/  FFMA R23, R23, R20, R24 ;  /* 0x0000001417177223 */ /* 0x000fe20000000018 */
[----:B------:R-:W-:-:S02]  /*1b10*/  IADD3 R24, PT, PT, R6, 0x6c0, RZ ;  /* 0x000006c006187810 */ /* 0x000fc40007ffe0ff */
[----:B------:R-:W0:Y:S01]  /*1b20*/  LDS R20, [R12+0xb8] ;  /* 0x0000b8000c147984 */ /* 0x000e220000000800 */
[----:B--2---:R-:W-:Y:S02]  /*1b30*/  FFMA R29, R22, R25, R23 ;  /* 0x00000019161d7223 */ /* 0x004fe40000000017 */
[----:B------:R-:W-:Y:S01]  /*1b40*/  IMAD.WIDE.U32 R24, R24, 0x4, R14 ;  /* 0x0000000418187825 */ /* 0x000fe200078e000e */
[----:B------:R-:W1:Y:S04]  /*1b50*/  LDS R22, [R12+0xbc] ;  /* 0x0000bc000c167984 */ /* 0x000e680000000800 */
[----:B------:R-:W2:Y:S01]  /*1b60*/  LDG.E.CONSTANT R23, desc[UR6][R24.64] ;  /* 0x0000000618177981 */ /* 0x000ea2000c1e9900 */
[----:B---3--:R-:W-:-:S03]  /*1b70*/  FFMA R21, R16, R21, R29 ;  /* 0x0000001510157223 */ /* 0x008fc6000000001d */
[----:B------:R-:W3:Y:S01]  /*1b80*/  LDG.E.CONSTANT R16, desc[UR6][R24.64+0x100] ;  /* 0x0001000618107981 */ /* 0x000ee2000c1e9900 */
[----:B0-----:R-:W-:-:S03]  /*1b90*/  FFMA R8, R8, R20, R21 ;  /* 0x0000001408087223 */ /* 0x001fc60000000015 */
[----:B------:R-:W3:Y:S04]  /*1ba0*/  LDG.E.CONSTANT R21, desc[UR6][R24.64+0x200] ;  /* 0x0002000618157981 */ /* 0x000ee8000c1e9900 */
[----:B------:R-:W3:Y:S01]  /*1bb0*/  LDG.E.CONSTANT R20, desc[UR6][R24.64+0x300] ;  /* 0x0003000618147981 */ /* 0x000ee2000c1e9900 */
[----:B-1----:R-:W-:-:S03]  /*1bc0*/  FFMA R29, R19, R22, R8 ;  /* 0x00000016131d7223 */ /* 0x002fc60000000008 */
[----:B------:R-:W0:Y:S04]  /*1bd0*/  LDS R19, [R12+0xdc] ;  /* 0x0000dc000c137984 */ /* 0x000e280000000800 */
[----:B------:R-:W3:Y:S01]  /*1be0*/  LDG.E.CONSTANT R8, desc[UR6][R24.64+0x400] ;  /* 0x0004000618087981 */ /* 0x000ee2000c1e9900 */
[----:B----4-:R-:W-:-:S03]  /*1bf0*/  FFMA R18, R18, R5, R29 ;  /* 0x0000000512127223 */ /* 0x010fc6000000001d */
[----:B------:R-:W1:Y:S01]  /*1c00*/  LDS R29, [R12+0xe0] ;  /* 0x0000e0000c1d7984 */ /* 0x000e620000000800 */
[----:B------:R-:W-:-:S05]  /*1c10*/  IADD3 R5, PT, PT, R6, 0x800, RZ ;  /* 0x0000080006057810 */ /* 0x000fca0007ffe0ff */
[----:B------:R-:W-:-:S05]  /*1c20*/  IMAD.WIDE.U32 R4, R5, 0x4, R14 ;  /* 0x0000000405047825 */ /* 0x000fca00078e000e */
[----:B------:R4:W3:Y:S02]  /*1c30*/  LDG.E.CONSTANT R22, desc[UR6][R4.64] ;  /* 0x0000000604167981 */ /* 0x0008e4000c1e9900 */
[----:B----4-:R-:W-:Y:S01]  /*1c40*/  IADD3 R5, PT, PT, R6, 0x840, RZ ;  /* 0x0000084006057810 */ /* 0x010fe20007ffe0ff */
[----:B0-----:R-:W-:-:S04]  /*1c50*/  FFMA R4, R17, R19, R18 ;  /* 0x0000001311047223 */ /* 0x001fc80000000012 */
[----:B------:R-:W-:Y:S02]  /*1c60*/  IMAD.WIDE.U32 R18, R5, 0x4, R14 ;  /* 0x0000000405127825 */ /* 0x000fe400078e000e */
[----:B------:R-:W0:Y:S04]  /*1c70*/  LDS R5, [R12+0xfc] ;  /* 0x0000fc000c057984 */ /* 0x000e280000000800 */
[----:B------:R1:W4:Y:S02]  /*1c80*/  LDG.E.CONSTANT R17, desc[UR6][R18.64] ;  /* 0x0000000612117981 */ /* 0x000324000c1e9900 */
[----:B-1----:R-:W-:Y:S02]  /*1c90*/  FFMA R19, R13, R29, R4 ;  /* 0x0000001d0d137223 */ /* 0x002fe40000000004 */
[----:B------:R-:W1:Y:S01]  /*1ca0*/  LDS R29, [R12+0x100] ;  /* 0x000100000c1d7984 */ /* 0x000e620000000800 */
[----:B------:R-:W-:-:S05]  /*1cb0*/  IADD3 R25, PT, PT, R6, 0x880, RZ ;  /* 0x0000088006197810 */ /* 0x000fca0007ffe0ff */
[----:B------:R-:W-:-:S05]  /*1cc0*/  IMAD.WIDE.U32 R24, R25, 0x4, R14 ;  /* 0x0000000419187825 */ /* 0x000fca00078e000e */
[----:B------:R0:W4:Y:S04]  /*1cd0*/  LDG.E.CONSTANT R13, desc[UR6][R24.64] ;  /* 0x00000006180d7981 */ /* 0x000128000c1e9900 */
[----:B0-----:R-:W-:Y:S01]  /*1ce0*/  LDS R25, [R12+0x128] ;  /* 0x000128000c197984 */ /* 0x001fe20000000800 */
[----:B------:R-:W-:-:S03]  /*1cf0*/  FFMA R19, R28, R5, R19 ;  /* 0x000000051c137223 */ /* 0x000fc60000000013 */
[----:B------:R-:W0:Y:S01]  /*1d00*/  LDS R28, [R12+0x104] ;  /* 0x000104000c1c7984 */ /* 0x000e220000000800 */
[----:B------:R-:W-:-:S05]  /*1d10*/  IADD3 R5, PT, PT, R6, 0x8c0, RZ ;  /* 0x000008c006057810 */ /* 0x000fca0007ffe0ff */
[----:B------:R-:W-:-:S04]  /*1d20*/  IMAD.WIDE.U32 R4, R5, 0x4, R14 ;  /* 0x0000000405047825 */ /* 0x000fc800078e000e */
[----:B-1----:R-:W-:Y:S02]  /*1d30*/  FFMA R24, R10, R29, R19 ;  /* 0x0000001d0a187223 */ /* 0x002fe40000000013 */
[----:B------:R1:W4:Y:S01]  /*1d40*/  LDG.E.CONSTANT R10, desc[UR6][R4.64] ;  /* 0x00000006040a7981 */ /* 0x000322000c1e9900 */
[----:B------:R-:W-:-:S03]  /*1d50*/  IADD3 R19, PT, PT, R6, 0x900, RZ ;  /* 0x0000090006137810 */ /* 0x000fc60007ffe0ff */
[----:B------:R-:W0:Y:S02]  /*1d60*/  LDS R29, [R12+0x120] ;  /* 0x000120000c1d7984 */ /* 0x000e240000000800 */
[----:B------:R-:W-:Y:S02]  /*1d70*/  IMAD.WIDE.U32 R18, R19, 0x4, R14 ;  /* 0x0000000413127825 */ /* 0x000fe400078e000e */
[----:B-1----:R-:W-:Y:S04]  /*1d80*/  LDS R4, [R12+0x144] ;  /* 0x000144000c047984 */ /* 0x002fe80000000800 */
[----:B------:R-:W4:Y:S01]  /*1d90*/  LDG.E.CONSTANT R5, desc[UR6][R18.64+0x200] ;  /* 0x0002000612057981 */ /* 0x000f22000c1e9900 */
[----:B0-----:R-:W-:-:S03]  /*1da0*/  FFMA R28, R9, R28, R24 ;  /* 0x0000001c091c7223 */ /* 0x001fc60000000018 */
[----:B------:R-:W4:Y:S04]  /*1db0*/  LDG.E.CONSTANT R9, desc[UR6][R18.64] ;  /* 0x0000000612097981 */ /* 0x000f28000c1e9900 */
[----:B------:R-:W0:Y:S01]  /*1dc0*/  LDS R24, [R12+0x124] ;  /* 0x000124000c187984 */ /* 0x000e220000000800 */
[----:B------:R-:W-:-:S03]  /*1dd0*/  FFMA R28, R7, R29, R28 ;  /* 0x0000001d071c7223 */ /* 0x000fc6000000001c */
[----:B------:R-:W4:Y:S01]  /*1de0*/  LDG.E.CONSTANT R7, desc[UR6][R18.64+0x100] ;  /* 0x0001000612077981 */ /* 0x000f22000c1e9900 */
[----:B0-----:R-:W-:-:S03]  /*1df0*/  FFMA R27, R27, R24, R28 ;  /* 0x000000181b1b7223 */ /* 0x001fc6000000001c */
[----:B------:R-:W3:Y:S04]  /*1e00*/  LDS R24, [R12+0x148] ;  /* 0x000148000c187984 */ /* 0x000ee80000000800 */
[----:B------:R-:W4:Y:S01]  /*1e10*/  LDG.E.CONSTANT R28, desc[UR6][R18.64+0x300] ;  /* 0x00030006121c7981 */ /* 0x000f22000c1e9900 */
[----:B------:R-:W-:-:S03]  /*1e20*/  FFMA R26, R26, R25, R27 ;  /* 0x000000191a1a7223 */ /* 0x000fc6000000001b */
[----:B------:R-:W0:Y:S04]  /*1e30*/  LDS R25, [R12+0x14c] ;  /* 0x00014c000c197984 */ /* 0x000e280000000800 */
[----:B------:R-:W4:Y:S01]  /*1e40*/  LDG.E.CONSTANT R27, desc[UR6][R18.64+0x600] ;  /* 0x00060006121b7981 */ /* 0x000f22000c1e9900 */
[----:B--2---:R-:W-:-:S03]  /*1e50*/  FFMA R23, R23, R4, R26 ;  /* 0x0000000417177223 */ /* 0x004fc6000000001a */
[----:B------:R-:W2:Y:S01]  /*1e60*/  LDG.E.CONSTANT R4, desc[UR6][R18.64+0x400] ;  /* 0x0004000612047981 */ /* 0x000ea2000c1e9900 */
[----:B---3--:R-:W-:-:S03]  /*1e70*/  FFMA R24, R16, R24, R23 ;  /* 0x0000001810187223 */ /* 0x008fc60000000017 */
[----:B------:R-:W3:Y:S04]  /*1e80*/  LDG.E.CONSTANT R16, desc[UR6][R18.64+0x500] ;  /* 0x0005000612107981 */ /* 0x000ee8000c1e9900 */
[----:B------:R-:W1:Y:S04]  /*1e90*/  LDS R23, [R12+0x168] ;  /* 0x000168000c177984 */ /* 0x000e680000000800 */
[----:B------:R-:W3:Y:S01]  /*1ea0*/  LDG.E.CONSTANT R26, desc[UR6][R18.64+0x700] ;  /* 0x00070006121a7981 */ /* 0x000ee2000c1e9900 */
[----:B0-----:R-:W-:-:S03]  /*1eb0*/  FFMA R21, R21, R25, R24 ;  /* 0x0000001915157223 */ /* 0x001fc60000000018 */
[----:B------:R-:W0:Y:S04]  /*1ec0*/  LDS R24, [R12+0x16c] ;  /* 0x00016c000c187984 */ /* 0x000e280000000800 */
[----:B------:R-:W-:Y:S01]  /*1ed0*/  LDS R25, [R12+0x18c] ;  /* 0x00018c000c197984 */ /* 0x000fe20000000800 */
[----:B-1----:R-:W-:-:S03]  /*1ee0*/  FFMA R21, R20, R23, R21 ;  /* 0x0000001714157223 */ /* 0x002fc60000000015 */
[----:B------:R-:W1:Y:S01]  /*1ef0*/  LDS R23, [R12+0x170] ;  /* 0x000170000c177984 */ /* 0x000e620000000800 */
[----:B0-----:R-:W-:-:S03]  /*1f00*/  FFMA R29, R8, R24, R21 ;  /* 0x00000018081d7223 */ /* 0x001fc60000000015 */
[----:B------:R0:W3:Y:S01]  /*1f10*/  LDG.E.CONSTANT R8, desc[UR6][R18.64+0x800] ;  /* 0x0008000612087981 */ /* 0x0000e2000c1e9900 */
[----:B------:R-:W-:-:S03]  /*1f20*/  IADD3 R21, PT, PT, R6, 0xb40, RZ ;  /* 0x00000b4006157810 */ /* 0x000fc60007ffe0ff */
[----:B------:R-:W0:Y:S02]  /*1f30*/  LDS R24, [R12+0x190] ;  /* 0x000190000c187984 */ /* 0x000e240000000800 */
[----:B------:R-:W-:-:S04]  /*1f40*/  IMAD.WIDE.U32 R20, R21, 0x4, R14 ;  /* 0x0000000415147825 */ /* 0x000fc800078e000e */
[----:B-1----:R-:W-:Y:S02]  /*1f50*/  FFMA R22, R22, R23, R29 ;  /* 0x0000001716167223 */ /* 0x002fe4000000001d */
[----:B------:R-:W3:Y:S02]  /*1f60*/  LDG.E.CONSTANT R23, desc[UR6][R20.64] ;  /* 0x0000000614177981 */ /* 0x000ee4000c1e9900 */
[----:B----4-:R-:W-:Y:S02]  /*1f70*/  FFMA R29, R17, R25, R22 ;  /* 0x00000019111d7223 */ /* 0x010fe40000000016 */
[----:B------:R-:W4:Y:S04]  /*1f80*/  LDG.E.CONSTANT R22, desc[UR6][R20.64+0x100] ;  /* 0x0001000614167981 */ /* 0x000f28000c1e9900 */
[----:B------:R-:W1:Y:S01]  /*1f90*/  LDS R25, [R12+0x194] ;  /* 0x000194000c197984 */ /* 0x000e620000000800 */
[----:B0-----:R-:W-:-:S03]  /*1fa0*/  IADD3 R19, PT, PT, R6, 0xc00, RZ ;  /* 0x00000c0006137810 */ /* 0x001fc60007ffe0ff */
[----:B------:R0:W4:Y:S02]  /*1fb0*/  LDG.E.CONSTANT R17, desc[UR6][R20.64+0x200] ;  /* 0x0002000614117981 */ /* 0x000124000c1e9900 */
[----:B------:R-:W-:-:S04]  /*1fc0*/  IMAD.WIDE.U32 R18, R19, 0x4, R14 ;  /* 0x0000000413127825 */ /* 0x000fc800078e000e */
[----:B------:R-:W-:Y:S02]  /*1fd0*/  FFMA R24, R13, R24, R29 ;  /* 0x000000180d187223 */ /* 0x000fe4000000001d */
[----:B------:R-:W1:Y:S04]  /*1fe0*/  LDS R29, [R12+0x1b0] ;  /* 0x0001b0000c1d7984 */ /* 0x000e680000000800 */
[----:B------:R0:W4:Y:S02]  /*1ff0*/  LDG.E.CONSTANT R13, desc[UR6][R18.64] ;  /* 0x00000006120d7981 */ /* 0x000124000c1e9900 */
[----:B0-----:R-:W-:Y:S02]  /*2000*/  IADD3 R21, PT, PT, R6, 0xc80, RZ ;  /* 0x00000c8006157810 */ /* 0x001fe40007ffe0ff */
[----:B------:R-:W0:Y:S01]  /*2010*/  LDS R18, [R12+0x1b4] ;  /* 0x0001b4000c127984 */ /* 0x000e220000000800 */
[----:B-1----:R-:W-:Y:S01]  /*2020*/  FFMA R19, R10, R25, R24 ;  /* 0x000000190a137223 */ /* 0x002fe20000000018 */
[----:B------:R-:W-:-:S05]  /*2030*/  IADD3 R25, PT, PT, R6, 0xc40, RZ ;  /* 0x00000c4006197810 */ /* 0x000fca0007ffe0ff */
[----:B------:R-:W-:-:S05]  /*2040*/  IMAD.WIDE.U32 R24, R25, 0x4, R14 ;  /* 0x0000000419187825 */ /* 0x000fca00078e000e */
[----:B------:R1:W4:Y:S01]  /*2050*/  LDG.E.CONSTANT R10, desc[UR6][R24.64] ;  /* 0x00000006180a7981 */ /* 0x000322000c1e9900 */
[----:B------:R-:W-:-:S04]  /*2060*/  IMAD.WIDE.U32 R20, R21, 0x4, R14 ;  /* 0x0000000415147825 */ /* 0x000fc800078e000e */
[----:B-1----:R-:W-:Y:S02]  /*2070*/  FFMA R24, R9, R29, R19 ;  /* 0x0000001d09187223 */ /* 0x002fe40000000013 */
[----:B------:R-:W1:Y:S04]  /*2080*/  LDS R29, [R12+0x1b8] ;  /* 0x0001b8000c1d7984 */ /* 0x000e680000000800 */
[----:B------:R0:W4:Y:S04]  /*2090*/  LDG.E.CONSTANT R9, desc[UR6][R20.64] ;  /* 0x0000000614097981 */ /* 0x000128000c1e9900 */
[----:B0-----:R-:W0:Y:S01]  /*20a0*/  LDS R21, [R12+0x1d4] ;  /* 0x0001d4000c157984 */ /* 0x001e220000000800 */
[----:B------:R-:W-:Y:S01]  /*20b0*/  IADD3 R19, PT, PT, R6, 0xcc0, RZ ;  /* 0x00000cc006137810 */ /* 0x000fe20007ffe0ff */
[----:B------:R-:W-:-:S04]  /*20c0*/  FFMA R24, R7, R18, R24 ;  /* 0x0000001207187223 */ /* 0x000fc80000000018 */
[----:B------:R-:W-:Y:S01]  /*20d0*/  IMAD.WIDE.U32 R18, R19, 0x4, R14 ;  /* 0x0000000413127825 */ /* 0x000fe200078e000e */
[----:B------:R-:W-:-:S04]  /*20e0*/  IADD3 R25, PT, PT, R6, 0xd00, RZ ;  /* 0x00000d0006197810 */ /* 0x000fc80007ffe0ff */
[----:B------:R1:W4:Y:S04]  /*20f0*/  LDG.E.CONSTANT R7, desc[UR6][R18.64] ;  /* 0x0000000612077981 */ /* 0x000328000c1e9900 */
[----:B-1----:R-:W2:Y:S01]  /*2100*/  LDS R19, [R12+0x1d8] ;  /* 0x0001d8000c137984 */ /* 0x002ea20000000800 */
[----:B------:R-:W-:Y:S01]  /*2110*/  FFMA R29, R5, R29, R24 ;  /* 0x0000001d051d7223 */ /* 0x000fe20000000018 */
[----:B------:R-:W-:-:S05]  /*2120*/  IMAD.WIDE.U32 R24, R25, 0x4, R14 ;  /* 0x0000000419187825 */ /* 0x000fca00078e000e */
[----:B------:R1:W4:Y:S01]  /*2130*/  LDG.E.CONSTANT R5, desc[UR6][R24.64] ;  /* 0x0000000618057981 */ /* 0x000322000c1e9900 */
[----:B0-----:R-:W-:-:S03]  /*2140*/  FFMA R21, R28, R21, R29 ;  /* 0x000000151c157223 */ /* 0x001fc6000000001d */
[----:B------:R-:W3:Y:S01]  /*2150*/  LDS R29, [R12+0x1dc] ;  /* 0x0001dc000c1d7984 */ /* 0x000ee20000000800 */
[----:B------:R-:W-:-:S03]  /*2160*/  IADD3 R20, PT, PT, R6, 0xd40, RZ ;  /* 0x00000d4006147810 */ /* 0x000fc60007ffe0ff */
[----:B------:R-:W0:Y:S04]  /*2170*/  LDS R28, [R12+0x1f8] ;  /* 0x0001f8000c1c7984 */ /* 0x000e280000000800 */
[----:B-1----:R-:W1:Y:S01]  /*2180*/  LDS R24, [R12+0x1fc] ;  /* 0x0001fc000c187984 */ /* 0x002e620000000800 */
[----:B--2---:R-:W-:Y:S01]  /*2190*/  FFMA R25, R4, R19, R21 ;  /* 0x0000001304197223 */ /* 0x004fe20000000015 */
[----:B------:R-:W-:Y:S01]  /*21a0*/  IADD3 R19, PT, PT, R6, 0xd80, RZ ;  /* 0x00000d8006137810 */ /* 0x000fe20007ffe0ff */
[----:B------:R-:W-:-:S04]  /*21b0*/  IMAD.WIDE.U32 R20, R20, 0x4, R14 ;  /* 0x0000000414147825 */ /* 0x000fc800078e000e */
[----:B------:R-:W-:Y:S01]  /*21c0*/  IMAD.WIDE.U32 R18, R19, 0x4, R14 ;  /* 0x0000000413127825 */ /* 0x000fe200078e000e */
[----:B------:R2:W4:Y:S03]  /*21d0*/  LDG.E.CONSTANT R4, desc[UR6][R20.64] ;  /* 0x0000000614047981 */ /* 0x000526000c1e9900 */
[----:B---3--:R-:W-:Y:S02]  /*21e0*/  FFMA R29, R16, R29, R25 ;  /* 0x0000001d101d7223 */ /* 0x008fe40000000019 */
[----:B------:R-:W3:Y:S02]  /*21f0*/  LDG.E.CONSTANT R16, desc[UR6][R18.64] ;  /* 0x0000000612107981 */ /* 0x000ee4000c1e9900 */
[----:B0-----:R-:W-:Y:S02]  /*2200*/  FFMA R29, R27, R28, R29 ;  /* 0x0000001c1b1d7223 */ /* 0x001fe4000000001d */
[----:B------:R-:W0:Y:S04]  /*2210*/  LDS R25, [R12+0x200] ;  /* 0x000200000c197984 */ /* 0x000e280000000800 */
[----:B------:R-:W3:Y:S01]  /*2220*/  LDG.E.CONSTANT R27, desc[UR6][R18.64+0x100] ;  /* 0x00010006121b7981 */ /* 0x000ee2000c1e9900 */
[----:B-1----:R-:W-:-:S03]  /*2230*/  FFMA R29, R26, R24, R29 ;  /* 0x000000181a1d7223 */ /* 0x002fc6000000001d */
[----:B------:R-:W3:Y:S04]  /*2240*/  LDG.E.CONSTANT R26, desc[UR6][R18.64+0x200] ;  /* 0x00020006121a7981 */ /* 0x000ee8000c1e9900 */
[----:B------:R-:W1:Y:S04]  /*2250*/  LDS R24, [R12+0x21c] ;  /* 0x00021c000c187984 */ /* 0x000e680000000800 */
[----:B--2---:R-:W4:Y:S04]  /*2260*/  LDS R21, [R12+0x220] ;  /* 0x000220000c157984 */ /* 0x004f280000000800 */
[----:B------:R-:W2:Y:S01]  /*2270*/  LDG.E.CONSTANT R28, desc[UR6][R18.64+0x600] ;  /* 0x00060006121c7981 */ /* 0x000ea2000c1e9900 */
[----:B0-----:R-:W-:-:S03]  /*2280*/  FFMA R20, R8, R25, R29 ;  /* 0x0000001908147223 */ /* 0x001fc6000000001d */
[----:B------:R-:W2:Y:S04]  /*2290*/  LDG.E.CONSTANT R8, desc[UR6][R18.64+0x300] ;  /* 0x0003000612087981 */ /* 0x000ea8000c1e9900 */
[----:B------:R-:W2:Y:S01]  /*22a0*/  LDG.E.CONSTANT R25, desc[UR6][R18.64+0x400] ;  /* 0x0004000612197981 */ /* 0x000ea2000c1e9900 */
[----:B-1----:R-:W-:-:S03]  /*22b0*/  FFMA R23, R23, R24, R20 ;  /* 0x0000001817177223 */ /* 0x002fc60000000014 */
[----:B------:R-:W0:Y:S04]  /*22c0*/  LDS R20, [R12+0x224] ;  /* 0x000224000c147984 */ /* 0x000e280000000800 */
[----:B------:R-:W2:Y:S01]  /*22d0*/  LDG.E.CONSTANT R24, desc[UR6][R18.64+0x500] ;  /* 0x0005000612187981 */ /* 0x000ea2000c1e9900 */
[----:B----4-:R-:W-:-:S03]  /*22e0*/  FFMA R22, R22, R21, R23 ;  /* 0x0000001516167223 */ /* 0x010fc60000000017 */
[----:B------:R-:W1:Y:S04]  /*22f0*/  LDS R23, [R12+0x240] ;  /* 0x000240000c177984 */ /* 0x000e680000000800 */
[----:B------:R-:W4:Y:S01]  /*2300*/  LDS R21, [R12+0x244] ;  /* 0x000244000c157984 */ /* 0x000f220000000800 */
[----:B0-----:R-:W-:-:S03]  /*2310*/  FFMA R20, R17, R20, R22 ;  /* 0x0000001411147223 */ /* 0x001fc60000000016 */
[----:B------:R-:W2:Y:S01]  /*2320*/  LDG.E.CONSTANT R17, desc[UR6][R18.64+0x700] ;  /* 0x0007000612117981 */ /* 0x000ea2000c1e9900 */
[----:B------:R-:W-:Y:S01]  /*2330*/  IADD3 R29, PT, PT, R6, 0xfc0, RZ ;  /* 0x00000fc0061d7810 */ /* 0x000fe20007ffe0ff */
[----:B-1----:R-:W-:Y:S02]  /*2340*/  FFMA R23, R13, R23, R20 ;  /* 0x000000170d177223 */ /* 0x002fe40000000014 */
[----:B------:R-:W0:Y:S04]  /*2350*/  LDS R20, [R12+0x248] ;  /* 0x000248000c147984 */ /* 0x000e280000000800 */
[----:B------:R-:W2:Y:S01]  /*2360*/  LDG.E.CONSTANT R13, desc[UR6][R18.64+0x800] ;  /* 0x00080006120d7981 */ /* 0x000ea2000c1e9900 */
[----:B----4-:R-:W-:Y:S01]  /*2370*/  FFMA R21, R10, R21, R23 ;  /* 0x000000150a157223 */ /* 0x010fe20000000017 */
[----:B------:R-:W-:-:S02]  /*2380*/  IMAD.WIDE.U32 R22, R29, 0x4, R14 ;  /* 0x000000041d167825 */ /* 0x000fc400078e000e */
[----:B------:R-:W1:Y:S04]  /*2390*/  LDS R29, [R12+0x264] ;  /* 0x000264000c1d7984 */ /* 0x000e680000000800 */
[----:B------:R4:W2:Y:S04]  /*23a0*/  LDG.E.CONSTANT R10, desc[UR6][R22.64] ;  /* 0x00000006160a7981 */ /* 0x0008a8000c1e9900 */
[----:B----4-:R-:W4:Y:S01]  /*23b0*/  LDS R22, [R12+0x268] ;  /* 0x000268000c167984 */ /* 0x010f220000000800 */
[----:B0-----:R-:W-:Y:S01]  /*23c0*/  FFMA R23, R9, R20, R21 ;  /* 0x0000001409177223 */ /* 0x001fe20000000015 */
[----:B------:R-:W-:-:S05]  /*23d0*/  IADD3 R21, PT, PT, R6, 0x1000, RZ ;  /* 0x0000100006157810 */ /* 0x000fca0007ffe0ff */
[----:B------:R-:W-:-:S05]  /*23e0*/  IMAD.WIDE.U32 R20, R21, 0x4, R14 ;  /* 0x0000000415147825 */ /* 0x000fca00078e000e */
[----:B------:R-:W2:Y:S01]  /*23f0*/  LDG.E.CONSTANT R9, desc[UR6][R20.64] ;  /* 0x0000000614097981 */ /* 0x000ea2000c1e9900 */
[----:B------:R-:W-:-:S05]  /*2400*/  IADD3 R19, PT, PT, R6, 0x1040, RZ ;  /* 0x0000104006137810 */ /* 0x000fca0007ffe0ff */
[----:B------:R-:W-:-:S04]  /*2410*/  IMAD.WIDE.U32 R18, R19, 0x4, R14 ;  /* 0x0000000413127825 */ /* 0x000fc800078e000e */
[----:B-1----:R-:W-:Y:S02]  /*2420*/  FFMA R29, R7, R29, R23 ;  /* 0x0000001d071d7223 */ /* 0x002fe40000000017 */
[----:B------:R0:W2:Y:S01]  /*2430*/  LDG.E.CONSTANT R7, desc[UR6][R18.64] ;  /* 0x0000000612077981 */ /* 0x0000a2000c1e9900 */
[----:B------:R-:W-:-:S03]  /*2440*/  IADD3 R23, PT, PT, R6, 0x1080, RZ ;  /* 0x0000108006177810 */ /* 0x000fc60007ffe0ff */
[----:B0-----:R-:W0:Y:S01]  /*2450*/  LDS R18, [R12+0x26c] ;  /* 0x00026c000c127984 */ /* 0x001e220000000800 */
[----:B----4-:R-:W-:Y:S01]  /*2460*/  FFMA R29, R5, R22, R29 ;  /* 0x00000016051d7223 */ /* 0x010fe2000000001d */
[----:B------:R-:W-:-:S05]  /*2470*/  IMAD.WIDE.U32 R22, R23, 0x4, R14 ;  /* 0x0000000417167825 */ /* 0x000fca00078e000e */
[----:B------:R1:W4:Y:S04]  /*2480*/  LDG.E.CONSTANT R5, desc[UR6][R22.64] ;  /* 0x0000000616057981 */ /* 0x000328000c1e9900 */
[----:B-1----:R-:W3:Y:S01]  /*2490*/  LDS R22, [R12+0x288] ;  /* 0x000288000c167984 */ /* 0x002ee20000000800 */
[C---:B------:R-:W-:Y:S02]  /*24a0*/  IADD3 R20, PT, PT, R6.reuse, 0x10c0, RZ ;  /* 0x000010c006147810 */ /* 0x040fe40007ffe0ff */
[----:B------:R-:W-:Y:S01]  /*24b0*/  IADD3 R19, PT, PT, R6, 0x1100, RZ ;  /* 0x0000110006137810 */ /* 0x000fe20007ffe0ff */
[----:B0-----:R-:W-:-:S04]  /*24c0*/  FFMA R21, R4, R18, R29 ;  /* 0x0000001204157223 */ /* 0x001fc8000000001d */
[----:B------:R-:W-:Y:S01]  /*24d0*/  IMAD.WIDE.U32 R18, R19, 0x4, R14 ;  /* 0x0000000413127825 */ /* 0x000fe200078e000e */
[----:B------:R-:W0:Y:S03]  /*24e0*/  LDS R29, [R12+0x28c] ;  /* 0x00028c000c1d7984 */ /* 0x000e260000000800 */
[----:B---3--:R-:W-:Y:S01]  /*24f0*/  FFMA R22, R16, R22, R21 ;  /* 0x0000001610167223 */ /* 0x008fe20000000015 */
[----:B------:R-:W-:Y:S01]  /*2500*/  IMAD.WIDE.U32 R20, R20, 0x4, R14 ;  /* 0x0000000414147825 */ /* 0x000fe200078e000e */
[----:B------:R1:W3:Y:S04]  /*2510*/  LDG.E.CONSTANT R16, desc[UR6][R18.64] ;  /* 0x0000000612107981 */ /* 0x0002e8000c1e9900 */
[----:B------:R0:W3:Y:S04]  /*2520*/  LDG.E.CONSTANT R4, desc[UR6][R20.64] ;  /* 0x0000000614047981 */ /* 0x0000e8000c1e9900 */
[----:B-1----:R-:W1:Y:S01]  /*2530*/  LDS R19, [R12+0x290] ;  /* 0x000290000c137984 */ /* 0x002e620000000800 */
[----:B------:R-:W-:Y:S01]  /*2540*/  IADD3 R23, PT, PT, R6, 0x1140, RZ ;  /* 0x0000114006177810 */ /* 0x000fe20007ffe0ff */
[----:B0-----:R-:W-:-:S02]  /*2550*/  FFMA R27, R27, R29, R22 ;  /* 0x0000001d1b1b7223 */ /* 0x001fc40000000016 */
[----:B------:R-:W2:Y:S02]  /*2560*/  LDS R29, [R12+0x2ac] ;  /* 0x0002ac000c1d7984 */ /* 0x000ea40000000800 */
[----:B------:R-:W-:-:S04]  /*2570*/  IMAD.WIDE.U32 R22, R23, 0x4, R14 ;  /* 0x0000000417167825 */ /* 0x000fc800078e000e */
[----:B-1----:R-:W-:Y:S02]  /*2580*/  FFMA R19, R26, R19, R27 ;  /* 0x000000131a137223 */ /* 0x002fe4000000001b */
[----:B------:R2:W3:Y:S04]  /*2590*/  LDG.E.CONSTANT R27, desc[UR6][R22.64] ;  /* 0x00000006161b7981 */ /* 0x0004e8000c1e9900 */
[----:B------:R-:W0:Y:S01]  /*25a0*/  LDS R26, [R12+0x2b0] ;  /* 0x0002b0000c1a7984 */ /* 0x000e220000000800 */
[----:B------:R-:W-:Y:S01]  /*25b0*/  IADD3 R21, PT, PT, R6, 0x1180, RZ ;  /* 0x0000118006157810 */ /* 0x000fe20007ffe0ff */
[----:B--2---:R-:W-:Y:S02]  /*25c0*/  FFMA R22, R8, R29, R19 ;  /* 0x0000001d08167223 */ /* 0x004fe40000000013 */
[----:B------:R-:W1:Y:S02]  /*25d0*/  LDS R29, [R12+0x2b4] ;  /* 0x0002b4000c1d7984 */ /* 0x000e640000000800 */
[----:B------:R-:W-:Y:S01]  /*25e0*/  IMAD.WIDE.U32 R20, R21, 0x4, R14 ;  /* 0x0000000415147825 */ /* 0x000fe200078e000e */
[----:B------:R-:W-:-:S04]  /*25f0*/  IADD3 R19, PT, PT, R6, 0x11c0, RZ ;  /* 0x000011c006137810 */ /* 0x000fc80007ffe0ff */
[----:B------:R2:W3:Y:S01]  /*2600*/  LDG.E.CONSTANT R8, desc[UR6][R20.64] ;  /* 0x0000000614087981 */ /* 0x0004e2000c1e9900 */
[----:B------:R-:W-:-:S04]  /*2610*/  IMAD.WIDE.U32 R18, R19, 0x4, R14 ;  /* 0x0000000413127825 */ /* 0x000fc800078e000e */
[----:B0-----:R-:W-:Y:S01]  /*2620*/  FFMA R25, R25, R26, R22 ;  /* 0x0000001a19197223 */ /* 0x001fe20000000016 */
[----:B------:R-:W-:Y:S01]  /*2630*/  IADD3 R23, PT, PT, R6, 0x1200, RZ ;  /* 0x0000120006177810 */ /* 0x000fe20007ffe0ff */
[----:B------:R-:W0:Y:S04]  /*2640*/  LDS R22, [R12+0x2d0] ;  /* 0x0002d0000c167984 */ /* 0x000e280000000800 */
[----:B------:R1:W3:Y:S04]  /*2650*/  LDG.E.CONSTANT R26, desc[UR6][R18.64] ;  /* 0x00000006121a7981 */ /* 0x0002e8000c1e9900 */
[----:B--2---:R-:W-:Y:S04]  /*2660*/  LDS R20, [R12+0x2d8] ;  /* 0x0002d8000c147984 */ /* 0x004fe80000000800 */
[----:B------:R-:W-:Y:S04]  /*2670*/  LDS R21, [R12+0x2fc] ;  /* 0x0002fc000c157984 */ /* 0x000fe80000000800 */
[----:B-1----:R-:W1:Y:S01]  /*2680*/  LDS R18, [R12+0x2d4] ;  /* 0x0002d4000c127984 */ /* 0x002e620000000800 */
[----:B------:R-:W-:Y:S01]  /*2690*/  FFMA R29, R24, R29, R25 ;  /* 0x0000001d181d7223 */ /* 0x000fe20000000019 */
[----:B------:R-:W-:-:S05]  /*26a0*/  IMAD.WIDE.U32 R24, R23, 0x4, R14 ;  /* 0x0000000417187825 */ /* 0x000fca00078e000e */
[----:B------:R-:W2:Y:S04]  /*26b0*/  LDG.E.CONSTANT R23, desc[UR6][R24.64] ;  /* 0x0000000618177981 */ /* 0x000ea8000c1e9900 */
[----:B------:R-:W2:Y:S01]  /*26c0*/  LDG.E.CONSTANT R19, desc[UR6][R24.64+0x200] ;  /* 0x0002000618137981 */ /* 0x000ea2000c1e9900 */
[----:B0-----:R-:W-:-:S03]  /*26d0*/  FFMA R28, R28, R22, R29 ;  /* 0x000000161c1c7223 */ /* 0x001fc6000000001d */
[----:B------:R-:W2:Y:S01]  /*26e0*/  LDG.E.CONSTANT R22, desc[UR6][R24.64+0x100] ;  /* 0x0001000618167981 */ /* 0x000ea2000c1e9900 */
[----:B-1----:R-:W-:-:S03]  /*26f0*/  FFMA R28, R17, R18, R28 ;  /* 0x00000012111c7223 */ /* 0x002fc6000000001c */
[----:B------:R-:W0:Y:S04]  /*2700*/  LDS R18, [R12+0x2f4] ;  /* 0x0002f4000c127984 */ /* 0x000e280000000800 */
[----:B------:R-:W2:Y:S01]  /*2710*/  LDG.E.CONSTANT R17, desc[UR6][R24.64+0x300] ;  /* 0x0003000618117981 */ /* 0x000ea2000c1e9900 */
[----:B------:R-:W-:-:S03]  /*2720*/  FFMA R13, R13, R20, R28 ;  /* 0x000000140d0d7223 */ /* 0x000fc6000000001c */
[----:B------:R-:W1:Y:S04]  /*2730*/  LDS R20, [R12+0x2f8] ;  /* 0x0002f8000c147984 */ /* 0x000e680000000800 */
[----:B------:R-:W-:Y:S01]  /*2740*/  LDS R28, [R12+0x31c] ;  /* 0x00031c000c1c7984 */ /* 0x000fe20000000800 */
[----:B0-----:R-:W-:-:S03]  /*2750*/  FFMA R10, R10, R18, R13 ;  /* 0x000000120a0a7223 */ /* 0x001fc6000000000d */
[----:B------:R-:W2:Y:S04]  /*2760*/  LDG.E.CONSTANT R18, desc[UR6][R24.64+0x400] ;  /* 0x0004000618127981 */ /* 0x000ea8000c1e9900 */
[----:B------:R-:W2:Y:S01]  /*2770*/  LDG.E.CONSTANT R13, desc[UR6][R24.64+0x500] ;  /* 0x00050006180d7981 */ /* 0x000ea2000c1e9900 */
[----:B-1----:R-:W-:-:S03]  /*2780*/  FFMA R10, R9, R20, R10 ;  /* 0x00000014090a7223 */ /* 0x002fc6000000000a */
[----:B------:R-:W4:Y:S01]  /*2790*/  LDS R9, [R12+0x318] ;  /* 0x000318000c097984 */ /* 0x000f220000000800 */
[----:B------:R-:W-:-:S03]  /*27a0*/  FFMA R20, R7, R21, R10 ;  /* 0x0000001507147223 */ /* 0x000fc6000000000a */
[----:B------:R-:W2:Y:S01]  /*27b0*/  LDG.E.CONSTANT R10, desc[UR6][R24.64+0x600] ;  /* 0x00060006180a7981 */ /* 0x000ea2000c1e9900 */
[----:B------:R-:W-:Y:S01]  /*27c0*/  IADD3 R21, PT, PT, R6, 0x1400, RZ ;  /* 0x0000140006157810 */ /* 0x000fe20007ffe0ff */
[----:B----4-:R-:W-:-:S04]  /*27d0*/  FFMA R5, R5, R9, R20 ;  /* 0x0000000905057223 */ /* 0x010fc80000000014 */
[----:B------:R-:W-:Y:S01]  /*27e0*/  IMAD.WIDE.U32 R20, R21, 0x4, R14 ;  /* 0x0000000415147825 */ /* 0x000fe200078e000e */
[----:B------:R0:W4:Y:S04]  /*27f0*/  LDG.E.CONSTANT R9, desc[UR6][R24.64+0x700] ;  /* 0x0007000618097981 */ /* 0x000128000c1e9900 */
[----:B------:R1:W4:Y:S04]  /*2800*/  LDG.E.CONSTANT R7, desc[UR6][R20.64] ;  /* 0x0000000614077981 */ /* 0x000328000c1e9900 */
[----:B0-----:R-:W-:Y:S04]  /*2810*/  LDS R24, [R12+0x340] ;  /* 0x000340000c187984 */ /* 0x001fe80000000800 */
[----:B-1----:R-:W0:Y:S01]  /*2820*/  LDS R20, [R12+0x320] ;  /* 0x000320000c147984 */ /* 0x002e220000000800 */
[----:B------:R-:W-:-:S03]  /*2830*/  IADD3 R21, PT, PT, R6, 0x1440, RZ ;  /* 0x0000144006157810 */ /* 0x000fc60007ffe0ff */
[----:B------:R-:W-:Y:S01]  /*2840*/  LDS R25, [R12+0x368] ;  /* 0x000368000c197984 */ /* 0x000fe20000000800 */
[----:B---3--:R-:W-:Y:S01]  /*2850*/  FFMA R29, R4, R28, R5 ;  /* 0x0000001c041d7223 */ /* 0x008fe20000000005 */
[----:B------:R-:W-:Y:S02]  /*2860*/  IMAD.WIDE.U32 R4, R21, 0x4, R14 ;  /* 0x0000000415047825 */ /* 0x000fe400078e000e */
[----:B------:R-:W-:Y:S02]  /*2870*/  LDS R21, [R12+0x360] ;  /* 0x000360000c157984 */ /* 0x000fe40000000800 */
[----:B0-----:R-:W-:Y:S02]  /*2880*/  FFMA R28, R16, R20, R29 ;  /* 0x00000014101c7223 */ /* 0x001fe4000000001d */
[----:B------:R-:W3:Y:S04]  /*2890*/  LDG.E.CONSTANT R16, desc[UR6][R4.64] ;  /* 0x0000000604107981 */ /* 0x000ee8000c1e9900 */
[----:B------:R-:W0:Y:S04]  /*28a0*/  LDS R29, [R12+0x33c] ;  /* 0x00033c000c1d7984 */ /* 0x000e280000000800 */
[----:B------:R-:W1:Y:S01]  /*28b0*/  LDS R20, [R12+0x344] ;  /* 0x000344000c147984 */ /* 0x000e620000000800 */
[----:B0-----:R-:W-:-:S03]  /*28c0*/  FFMA R29, R27, R29, R28 ;  /* 0x0000001d1b1d7223 */ /* 0x001fc6000000001c */
[----:B------:R-:W3:Y:S04]  /*28d0*/  LDG.E.CONSTANT R27, desc[UR6][R4.64+0x100] ;  /* 0x00010006041b7981 */ /* 0x000ee8000c1e9900 */
[----:B------:R-:W-:Y:S01]  /*28e0*/  LDS R28, [R12+0x38c] ;  /* 0x00038c000c1c7984 */ /* 0x000fe20000000800 */
[----:B------:R-:W-:-:S03]  /*28f0*/  FFMA R29, R8, R24, R29 ;  /* 0x00000018081d7223 */ /* 0x000fc6000000001d */
[----:B------:R-:W3:Y:S04]  /*2900*/  LDG.E.CONSTANT R8, desc[UR6][R4.64+0x200] ;  /* 0x0002000604087981 */ /* 0x000ee8000c1e9900 */
[----:B------:R-:W0:Y:S01]  /*2910*/  LDS R24, [R12+0x364] ;  /* 0x000364000c187984 */ /* 0x000e220000000800 */
[----:B-1----:R-:W-:-:S03]  /*2920*/  FFMA R20, R26, R20, R29 ;  /* 0x000000141a147223 */ /* 0x002fc6000000001d */
[----:B------:R-:W3:Y:S01]  /*2930*/  LDG.E.CONSTANT R26, desc[UR6][R4.64+0x400] ;  /* 0x00040006041a7981 */ /* 0x000ee2000c1e9900 */
[----:B--2---:R-:W-:-:S03]  /*2940*/  FFMA R21, R23, R21, R20 ;  /* 0x0000001517157223 */ /* 0x004fc60000000014 */
[----:B------:R-:W2:Y:S04]  /*2950*/  LDG.E.CONSTANT R20, desc[UR6][R4.64+0x300] ;  /* 0x0003000604147981 */ /* 0x000ea8000c1e9900 */
[----:B------:R-:W-:Y:S01]  /*2960*/  LDS R23, [R12+0x388] ;  /* 0x000388000c177984 */ /* 0x000fe20000000800 */
[----:B0-----:R-:W-:-:S03]  /*2970*/  FFMA R22, R22, R24, R21 ;  /* 0x0000001816167223 */ /* 0x001fc60000000015 */
[----:B------:R-:W0:Y:S01]  /*2980*/  LDS R24, [R12+0x384] ;  /* 0x000384000c187984 */ /* 0x000e220000000800 */
[----:B------:R-:W-:-:S03]  /*2990*/  FFMA R22, R19, R25, R22 ;  /* 0x0000001913167223 */ /* 0x000fc60000000016 */
[----:B------:R-:W2:Y:S04]  /*29a0*/  LDG.E.CONSTANT R25, desc[UR6][R4.64+0x500] ;  /* 0x0005000604197981 */ /* 0x000ea8000c1e9900 */
[----:B------:R-:W2:Y:S01]  /*29b0*/  LDG.E.CONSTANT R21, desc[UR6][R4.64+0x600] ;  /* 0x0006000604157981 */ /* 0x000ea2000c1e9900 */
[----:B0-----:R-:W-:-:S03]  /*29c0*/  FFMA R17, R17, R24, R22 ;  /* 0x0000001811117223 */ /* 0x001fc60000000016 */
[----:B------:R-:W2:Y:S04]  /*29d0*/  LDG.E.CONSTANT R22, desc[UR6][R4.64+0x700] ;  /* 0x0007000604167981 */ /* 0x000ea8000c1e9900 */
[----:B------:R0:W2:Y:S01]  /*29e0*/  LDG.E.CONSTANT R24, desc[UR6][R4.64+0x800] ;  /* 0x0008000604187981 */ /* 0x0000a2000c1e9900 */
[----:B------:R-:W-:Y:S01]  /*29f0*/  FFMA R23, R18, R23, R17 ;  /* 0x0000001712177223 */ /* 0x000fe20000000011 */
[----:B------:R-:W-:Y:S02]  /*2a00*/  IADD3 R19, PT, PT, R6, 0x1680, RZ ;  /* 0x0000168006137810 */ /* 0x000fe40007ffe0ff */
[----:B------:R-:W1:Y:S01]  /*2a10*/  LDS R17, [R12+0x3a8] ;  /* 0x0003a8000c117984 */ /* 0x000e620000000800 */
[----:B------:R-:W-:Y:S02]  /*2a20*/  FFMA R13, R13, R28, R23 ;  /* 0x0000001c0d0d7223 */ /* 0x000fe40000000017 */
[----:B------:R-:W-:Y:S01]  /*2a30*/  IMAD.WIDE.U32 R18, R19, 0x4, R14 ;  /* 0x0000000413127825 */ /* 0x000fe200078e000e */
[----:B------:R-:W4:Y:S04]  /*2a40*/  LDS R28, [R12+0x3ac] ;  /* 0x0003ac000c1c7984 */ /* 0x000f280000000800 */
[----:B------:R-:W2:Y:S04]  /*2a50*/  LDG.E.CONSTANT R23, desc[UR6][R18.64] ;  /* 0x0000000612177981 */ /* 0x000ea8000c1e9900 */
[----:B0-----:R-:W-:Y:S04]  /*2a60*/  LDS R4, [R12+0x3cc] ;  /* 0x0003cc000c047984 */ /* 0x001fe80000000800 */
[----:B------:R-:W-:Y:S01]  /*2a70*/  LDS R5, [R12+0x3d0] ;  /* 0x0003d0000c057984 */ /* 0x000fe20000000800 */
[----:B-1----:R-:W-:-:S03]  /*2a80*/  FFMA R10, R10, R17, R13 ;  /* 0x000000110a0a7223 */ /* 0x002fc6000000000d */
[----:B------:R-:W2:Y:S04]  /*2a90*/  LDG.E.CONSTANT R13, desc[UR6][R18.64+0x100] ;  /* 0x00010006120d7981 */ /* 0x000ea8000c1e9900 */
[----:B------:R-:W0:Y:S01]  /*2aa0*/  LDS R17, [R12+0x3b0] ;  /* 0x0003b0000c117984 */ /* 0x000e220000000800 */
[----:B----4-:R-:W-:-:S03]  /*2ab0*/  FFMA R28, R9, R28, R10 ;  /* 0x0000001c091c7223 */ /* 0x010fc6000000000a */
[----:B------:R-:W4:Y:S04]  /*2ac0*/  LDG.E.CONSTANT R10, desc[UR6][R18.64+0x200] ;  /* 0x00020006120a7981 */ /* 0x000f28000c1e9900 */
[----:B------:R-:W4:Y:S01]  /*2ad0*/  LDG.E.CONSTANT R9, desc[UR6][R18.64+0x300] ;  /* 0x0003000612097981 */ /* 0x000f22000c1e9900 */
[----:B0-----:R-:W-:-:S03]  /*2ae0*/  FFMA R17, R7, R17, R28 ;  /* 0x0000001107117223 */ /* 0x001fc6000000001c */
[----:B------:R-:W4:Y:S01]  /*2af0*/  LDG.E.CONSTANT R7, desc[UR6][R18.64+0x400] ;  /* 0x0004000612077981 */ /* 0x000f22000c1e9900 */
[----:B---3--:R-:W-:-:S03]  /*2b00*/  FFMA R28, R16, R4, R17 ;  /* 0x00000004101c7223 */ /* 0x008fc60000000011 */
[----:B------:R-:W3:Y:S01]  /*2b10*/  LDG.E.CONSTANT R4, desc[UR6][R18.64+0x500] ;  /* 0x0005000612047981 */ /* 0x000ee2000c1e9900 */
[----:B------:R-:W-:-:S05]  /*2b20*/  IADD3 R17, PT, PT, R6, 0x1800, RZ ;  /* 0x0000180006117810 */ /* 0x000fca0007ffe0ff */
[----:B------:R-:W-:-:S04]  /*2b30*/  IMAD.WIDE.U32 R16, R17, 0x4, R14 ;  /* 0x0000000411107825 */ /* 0x000fc800078e000e */
[----:B------:R-:W-:Y:S02]  /*2b40*/  FFMA R29, R27, R5, R28 ;  /* 0x000000051b1d7223 */ /* 0x000fe4000000001c */
[----:B------:R-:W0:Y:S04]  /*2b50*/  LDS R28, [R12+0x3d4] ;  /* 0x0003d4000c1c7984 */ /* 0x000e280000000800 */
[----:B------:R-:W2:Y:S04]  /*2b60*/  LDS R27, [R12+0x3f0] ;  /* 0x0003f0000c1b7984 */ /* 0x000ea80000000800 */
[----:B------:R1:W3:Y:S01]  /*2b70*/  LDG.E.CONSTANT R5, desc[UR6][R16.64] ;  /* 0x0000000610057981 */ /* 0x0002e2000c1e9900 */
[----:B0-----:R-:W-:-:S03]  /*2b80*/  FFMA R28, R8, R28, R29 ;  /* 0x0000001c081c7223 */ /* 0x001fc6000000001d */
[----:B------:R-:W0:Y:S01]  /*2b90*/  LDS R29, [R12+0x3f4] ;  /* 0x0003f4000c1d7984 */ /* 0x000e220000000800 */
[C---:B------:R-:W-:Y:S02]  /*2ba0*/  IADD3 R8, PT, PT, R6.reuse, 0x1840, RZ ;  /* 0x0000184006087810 */ /* 0x040fe40007ffe0ff */
[----:B-1----:R-:W-:-:S03]  /*2bb0*/  IADD3 R17, PT, PT, R6, 0x1880, RZ ;  /* 0x0000188006117810 */ /* 0x002fc60007ffe0ff */
[----:B------:R-:W-:-:S04]  /*2bc0*/  IMAD.WIDE.U32 R18, R8, 0x4, R14 ;  /* 0x0000000408127825 */ /* 0x000fc800078e000e */
[----:B------:R-:W-:Y:S01]  /*2bd0*/  IMAD.WIDE.U32 R16, R17, 0x4, R14 ;  /* 0x0000000411107825 */ /* 0x000fe200078e000e */
[----:B------:R-:W3:Y:S03]  /*2be0*/  LDG.E.CONSTANT R8, desc[UR6][R18.64] ;  /* 0x0000000612087981 */ /* 0x000ee6000c1e9900 */
[----:B--2---:R-:W-:Y:S02]  /*2bf0*/  FFMA R20, R20, R27, R28 ;  /* 0x0000001b14147223 */ /* 0x004fe4000000001c */
[----:B------:R-:W1:Y:S04]  /*2c00*/  LDS R27, [R12+0x3f8] ;  /* 0x0003f8000c1b7984 */ /* 0x000e680000000800 */
[----:B------:R-:W2:Y:S01]  /*2c10*/  LDS R28, [R12+0x414] ;  /* 0x000414000c1c7984 */ /* 0x000ea20000000800 */
[----:B0-----:R-:W-:-:S03]  /*2c20*/  FFMA R26, R26, R29, R20 ;  /* 0x0000001d1a1a7223 */ /* 0x001fc60000000014 */
[----:B------:R0:W3:Y:S04]  /*2c30*/  LDG.E.CONSTANT R20, desc[UR6][R16.64] ;  /* 0x0000000610147981 */ /* 0x0000e8000c1e9900 */
[----:B------:R-:W2:Y:S04]  /*2c40*/  LDS R29, [R12+0x418] ;  /* 0x000418000c1d7984 */ /* 0x000ea80000000800 */
[----:B0-----:R-:W-:Y:S04]  /*2c50*/  LDS R16, [R12+0x43c] ;  /* 0x00043c000c107984 */ /* 0x001fe80000000800 */
[----:B------:R-:W-:Y:S01]  /*2c60*/  LDS R17, [R12+0x45c] ;  /* 0x00045c000c117984 */ /* 0x000fe20000000800 */
[----:B-1----:R-:W-:Y:S01]  /*2c70*/  FFMA R26, R25, R27, R26 ;  /* 0x0000001b191a7223 */ /* 0x002fe2000000001a */
[----:B------:R-:W-:-:S02]  /*2c80*/  IADD3 R27, PT, PT, R6, 0x18c0, RZ ;  /* 0x000018c0061b7810 */ /* 0x000fc40007ffe0ff */
[----:B------:R-:W0:Y:S03]  /*2c90*/  LDS R25, [R12+0x41c] ;  /* 0x00041c000c197984 */ /* 0x000e260000000800 */
[----:B------:R-:W-:-:S04]  /*2ca0*/  IMAD.WIDE.U32 R18, R27, 0x4, R14 ;  /* 0x000000041b127825 */ /* 0x000fc800078e000e */
[----:B--2---:R-:W-:Y:S02]  /*2cb0*/  FFMA R27, R21, R28, R26 ;  /* 0x0000001c151b7223 */ /* 0x004fe4000000001a */
[----:B------:R-:W1:Y:S04]  /*2cc0*/  LDS R26, [R12+0x438] ;  /* 0x000438000c1a7984 */ /* 0x000e680000000800 */
[----:B------:R-:W2:Y:S01]  /*2cd0*/  LDG.E.CONSTANT R21, desc[UR6][R18.64] ;  /* 0x0000000612157981 */ /* 0x000ea2000c1e9900 */
[----:B------:R-:W-:-:S03]  /*2ce0*/  FFMA R27, R22, R29, R27 ;  /* 0x0000001d161b7223 */ /* 0x000fc6000000001b */
[----:B------:R-:W2:Y:S04]  /*2cf0*/  LDG.E.CONSTANT R28, desc[UR6][R18.64+0x600] ;  /* 0x00060006121c7981 */ /* 0x000ea8000c1e9900 */
[----:B------:R-:W2:Y:S04]  /*2d00*/  LDG.E.CONSTANT R22, desc[UR6][R18.64+0x100] ;  /* 0x0001000612167981 */ /* 0x000ea8000c1e9900 */
[----:B------:R-:W-:Y:S01]  /*2d10*/  LDS R29, [R12+0x4ac] ;  /* 0x0004ac000c1d7984 */ /* 0x000fe20000000800 */
[----:B0-----:R-:W-:-:S03]  /*2d20*/  FFMA R24, R24, R25, R27 ;  /* 0x0000001918187223 */ /* 0x001fc6000000001b */
[----:B------:R-:W2:Y:S04]  /*2d30*/  LDG.E.CONSTANT R25, desc[UR6][R18.64+0x200] ;  /* 0x0002000612197981 */ /* 0x000ea8000c1e9900 */
[----:B------:R-:W4:Y:S01]  /*2d40*/  LDS R27, [R12+0x440] ;  /* 0x000440000c1b7984 */ /* 0x000f220000000800 */
[----:B-1----:R-:W-:-:S03]  /*2d50*/  FFMA R24, R23, R26, R24 ;  /* 0x0000001a17187223 */ /* 0x002fc60000000018 */
[----:B------:R-:W2:Y:S01]  /*2d60*/  LDG.E.CONSTANT R26, desc[UR6][R18.64+0x300] ;  /* 0x00030006121a7981 */ /* 0x000ea2000c1e9900 */
[----:B------:R-:W-:-:S03]  /*2d70*/  FFMA R23, R13, R16, R24 ;  /* 0x000000100d177223 */ /* 0x000fc60000000018 */
[----:B------:R-:W2:Y:S04]  /*2d80*/  LDG.E.CONSTANT R13, desc[UR6][R18.64+0x400] ;  /* 0x00040006120d7981 */ /* 0x000ea8000c1e9900 */
[----:B------:R-:W2:Y:S04]  /*2d90*/  LDG.E.CONSTANT R24, desc[UR6][R18.64+0x500] ;  /* 0x0005000612187981 */ /* 0x000ea8000c1e9900 */
[----:B------:R-:W0:Y:S01]  /*2da0*/  LDS R16, [R12+0x460] ;  /* 0x000460000c107984 */ /* 0x000e220000000800 */
[----:B----4-:R-:W-:-:S03]  /*2db0*/  FFMA R10, R10, R27, R23 ;  /* 0x0000001b0a0a7223 */ /* 0x010fc60000000017 */
[----:B------:R-:W3:Y:S01]  /*2dc0*/  LDS R23, [R12+0x464] ;  /* 0x000464000c177984 */ /* 0x000ee20000000800 */
[----:B------:R-:W-:Y:S01]  /*2dd0*/  IADD3 R27, PT, PT, R6, 0x1b00, RZ ;  /* 0x00001b00061b7810 */ /* 0x000fe20007ffe0ff */
[----:B------:R-:W-:Y:S02]  /*2de0*/  FFMA R17, R9, R17, R10 ;  /* 0x0000001109117223 */ /* 0x000fe4000000000a */
[----:B------:R-:W4:Y:S04]  /*2df0*/  LDG.E.CONSTANT R10, desc[UR6][R18.64+0x700] ;  /* 0x00070006120a7981 */ /* 0x000f28000c1e9900 */
[----:B------:R1:W4:Y:S04]  /*2e00*/  LDG.E.CONSTANT R9, desc[UR6][R18.64+0x800] ;  /* 0x0008000612097981 */ /* 0x000328000c1e9900 */
[----:B-1----:R-:W-:Y:S04]  /*2e10*/  LDS R19, [R12+0x488] ;  /* 0x000488000c137984 */ /* 0x002fe80000000800 */
[----:B------:R-:W-:Y:S01]  /*2e20*/  LDS R18, [R12+0x4a4] ;  /* 0x0004a4000c127984 */ /* 0x000fe20000000800 */
[----:B0-----:R-:W-:Y:S01]  /*2e30*/  FFMA R7, R7, R16, R17 ;  /* 0x0000001007077223 */ /* 0x001fe20000000011 */
[----:B------:R-:W-:-:S02]  /*2e40*/  IMAD.WIDE.U32 R16, R27, 0x4, R14 ;  /* 0x000000041b107825 */ /* 0x000fc400078e000e */
[----:B------:R-:W0:Y:S02]  /*2e50*/  LDS R27, [R12+0x480] ;  /* 0x000480000c1b7984 */ /* 0x000e240000000800 */
[----:B---3--:R-:W-:Y:S02]  /*2e60*/  FFMA R23, R4, R23, R7 ;  /* 0x0000001704177223 */ /* 0x008fe40000000007 */
[----:B------:R-:W3:Y:S04]  /*2e70*/  LDG.E.CONSTANT R4, desc[UR6][R16.64] ;  /* 0x0000000610047981 */ /* 0x000ee8000c1e9900 */
[----:B------:R-:W3:Y:S01]  /*2e80*/  LDG.E.CONSTANT R7, desc[UR6][R16.64+0x100] ;  /* 0x0001000610077981 */ /* 0x000ee2000c1e9900 */
[----:B0-----:R-:W-:-:S03]  /*2e90*/  FFMA R23, R5, R27, R23 ;  /* 0x0000001b05177223 */ /* 0x001fc60000000017 */
[----:B------:R-:W0:Y:S04]  /*2ea0*/  LDS R27, [R12+0x484] ;  /* 0x000484000c1b7984 */ /* 0x000e280000000800 */
[----:B------:R-:W3:Y:S01]  /*2eb0*/  LDG.E.CONSTANT R5, desc[UR6][R16.64+0x200] ;  /* 0x0002000610057981 */ /* 0x000ee2000c1e9900 */
[----:B0-----:R-:W-:-:S03]  /*2ec0*/  FFMA R23, R8, R27, R23 ;  /* 0x0000001b08177223 */ /* 0x001fc60000000017 */
[----:B------:R0:W3:Y:S04]  /*2ed0*/  LDG.E.CONSTANT R8, desc[UR6][R16.64+0x300] ;  /* 0x0003000610087981 */ /* 0x0000e8000c1e9900 */
[----:B------:R-:W-:Y:S01]  /*2ee0*/  LDS R27, [R12+0x4c8] ;  /* 0x0004c8000c1b7984 */ /* 0x000fe20000000800 */
[----:B------:R-:W-:-:S03]  /*2ef0*/  FFMA R20, R20, R19, R23 ;  /* 0x0000001314147223 */ /* 0x000fc60000000017 */
[----:B------:R-:W1:Y:S01]  /*2f00*/  LDS R23, [R12+0x4a8] ;  /* 0x0004a8000c177984 */ /* 0x000e620000000800 */
[C---:B------:R-:W-:Y:S02]  /*2f10*/  IADD3 R19, PT, PT, R6.reuse, 0x1c00, RZ ;  /* 0x00001c0006137810 */ /* 0x040fe40007ffe0ff */
[----:B0-----:R-:W-:Y:S01]  /*2f20*/  IADD3 R17, PT, PT, R6, 0x1c40, RZ ;  /* 0x00001c4006117810 */ /* 0x001fe20007ffe0ff */
[----:B--2---:R-:W-:Y:S02]  /*2f30*/  FFMA R18, R21, R18, R20 ;  /* 0x0000001215127223 */ /* 0x004fe40000000014 */
[----:B------:R-:W-:-:S05]  /*2f40*/  IMAD.WIDE.U32 R20, R19, 0x4, R14 ;  /* 0x0000000413147825 */ /* 0x000fca00078e000e */
[----:B------:R-:W2:Y:S01]  /*2f50*/  LDG.E.CONSTANT R19, desc[UR6][R20.64] ;  /* 0x0000000614137981 */ /* 0x000ea2000c1e9900 */
[----:B-1----:R-:W-:Y:S01]  /*2f60*/  FFMA R16, R22, R23, R18 ;  /* 0x0000001716107223 */ /* 0x002fe20000000012 */
[----:B------:R-:W-:-:S05]  /*2f70*/  IMAD.WIDE.U32 R22, R17, 0x4, R14 ;  /* 0x0000000411167825 */ /* 0x000fca00078e000e */
[----:B------:R0:W2:Y:S04]  /*2f80*/  LDG.E.CONSTANT R18, desc[UR6][R22.64] ;  /* 0x0000000616127981 */ /* 0x0000a8000c1e9900 */
[----:B0-----:R-:W0:Y:S01]  /*2f90*/  LDS R22, [R12+0x4cc] ;  /* 0x0004cc000c167984 */ /* 0x001e220000000800 */
[----:B------:R-:W-:-:S03]  /*2fa0*/  IADD3 R17, PT, PT, R6, 0x1c80, RZ ;  /* 0x00001c8006117810 */ /* 0x000fc60007ffe0ff */
[----:B------:R-:W-:Y:S01]  /*2fb0*/  LDS R23, [R12+0x4f0] ;  /* 0x0004f0000c177984 */ /* 0x000fe20000000800 */
[----:B------:R-:W-:Y:S01]  /*2fc0*/  FFMA R21, R25, R29, R16 ;  /* 0x0000001d19157223 */ /* 0x000fe20000000010 */
[----:B------:R-:W-:Y:S02]  /*2fd0*/  IMAD.WIDE.U32 R16, R17, 0x4, R14 ;  /* 0x0000000411107825 */ /* 0x000fe400078e000e */
[----:B------:R-:W1:Y:S04]  /*2fe0*/  LDS R29, [R12+0x4d0] ;  /* 0x0004d0000c1d7984 */ /* 0x000e680000000800 */
[----:B------:R0:W2:Y:S01]  /*2ff0*/  LDG.E.CONSTANT R25, desc[UR6][R16.64] ;  /* 0x0000000610197981 */ /* 0x0000a2000c1e9900 */
[----:B------:R-:W-:-:S03]  /*3000*/  FFMA R26, R26, R27, R21 ;  /* 0x0000001b1a1a7223 */ /* 0x000fc60000000015 */
[----:B0-----:R-:W0:Y:S01]  /*3010*/  LDS R17, [R12+0x4ec] ;  /* 0x0004ec000c117984 */ /* 0x001e220000000800 */
[----:B------:R-:W-:-:S05]  /*3020*/  IADD3 R21, PT, PT, R6, 0x1cc0, RZ ;  /* 0x00001cc006157810 */ /* 0x000fca0007ffe0ff */
[----:B------:R-:W-:-:S04]  /*3030*/  IMAD.WIDE.U32 R20, R21, 0x4, R14 ;  /* 0x0000000415147825 */ /* 0x000fc800078e000e */
[----:B------:R-:W-:Y:S02]  /*3040*/  FFMA R27, R13, R22, R26 ;  /* 0x000000160d1b7223 */ /* 0x000fe4000000001a */
[----:B------:R-:W2:Y:S01]  /*3050*/  LDG.E.CONSTANT R13, desc[UR6][R20.64] ;  /* 0x00000006140d7981 */ /* 0x000ea2000c1e9900 */
[C---:B------:R-:W-:Y:S02]  /*3060*/  IADD3 R26, PT, PT, R6.reuse, 0x1d00, RZ ;  /* 0x00001d00061a7810 */ /* 0x040fe40007ffe0ff */
[----:B------:R-:W-:Y:S01]  /*3070*/  IADD3 R16, PT, PT, R6, 0x1d40, RZ ;  /* 0x00001d4006107810 */ /* 0x000fe20007ffe0ff */
[----:B------:R-:W4:Y:S01]  /*3080*/  LDS R22, [R12+0x4f4] ;  /* 0x0004f4000c167984 */ /* 0x000f220000000800 */
[----:B-1----:R-:W-:Y:S01]  /*3090*/  FFMA R29, R24, R29, R27 ;  /* 0x0000001d181d7223 */ /* 0x002fe2000000001b */
[----:B------:R-:W-:-:S05]  /*30a0*/  IMAD.WIDE.U32 R26, R26, 0x4, R14 ;  /* 0x000000041a1a7825 */ /* 0x000fca00078e000e */
[----:B------:R1:W2:Y:S01]  /*30b0*/  LDG.E.CONSTANT R24, desc[UR6][R26.64] ;  /* 0x000000061a187981 */ /* 0x0002a2000c1e9900 */
[----:B0-----:R-:W-:Y:S01]  /*30c0*/  FFMA R28, R28, R17, R29 ;  /* 0x000000111c1c7223 */ /* 0x001fe2000000001d */
[----:B------:R-:W-:Y:S02]  /*30d0*/  IMAD.WIDE.U32 R16, R16, 0x4, R14 ;  /* 0x0000000410107825 */ /* 0x000fe400078e000e */
[----:B------:R-:W3:Y:S04]  /*30e0*/  LDS R29, [R12+0x510] ;  /* 0x000510000c1d7984 */ /* 0x000ee80000000800 */
[----:B------:R-:W2:Y:S01]  /*30f0*/  LDG.E.CONSTANT R21, desc[UR6][R16.64] ;  /* 0x0000000610157981 */ /* 0x000ea2000c1e9900 */
[----:B----4-:R-:W-:-:S03]  /*3100*/  FFMA R28, R10, R23, R28 ;  /* 0x000000170a1c7223 */ /* 0x010fc6000000001c */
[----:B------:R-:W4:Y:S04]  /*3110*/  LDG.E.CONSTANT R20, desc[UR6][R16.64+0x100] ;  /* 0x0001000610147981 */ /* 0x000f28000c1e9900 */
[----:B------:R-:W4:Y:S04]  /*3120*/  LDG.E.CONSTANT R23, desc[UR6][R16.64+0x200] ;  /* 0x0002000610177981 */ /* 0x000f28000c1e9900 */
[----:B------:R-:W0:Y:S04]  /*3130*/  LDS R10, [R12+0x514] ;  /* 0x000514000c0a7984 */ /* 0x000e280000000800 */
[----:B-1----:R-:W1:Y:S01]  /*3140*/  LDS R27, [R12+0x518] ;  /* 0x000518000c1b7984 */ /* 0x002e620000000800 */
[----:B------:R-:W-:-:S03]  /*3150*/  FFMA R9, R9, R22, R28 ;  /* 0x0000001609097223 */ /* 0x000fc6000000001c */
[----:B------:R-:W4:Y:S01]  /*3160*/  LDG.E.CONSTANT R22, desc[UR6][R16.64+0x300] ;  /* 0x0003000610167981 */ /* 0x000f22000c1e9900 */
[----:B---3--:R-:W-:-:S03]  /*3170*/  FFMA R26, R4, R29, R9 ;  /* 0x0000001d041a7223 */ /* 0x008fc60000000009 */
[----:B------:R-:W3:Y:S04]  /*3180*/  LDG.E.CONSTANT R4, desc[UR6][R16.64+0x400] ;  /* 0x0004000610047981 */ /* 0x000ee8000c1e9900 */
[----:B------:R-:W3:Y:S01]  /*3190*/  LDG.E.CONSTANT R9, desc[UR6][R16.64+0x600] ;  /* 0x0006000610097981 */ /* 0x000ee2000c1e9900 */
[----:B0-----:R-:W-:-:S03]  /*31a0*/  FFMA R26, R7, R10, R26 ;  /* 0x0000000a071a7223 */ /* 0x001fc6000000001a */
[----:B------:R-:W3:Y:S04]  /*31b0*/  LDG.E.CONSTANT R10, desc[UR6][R16.64+0x500] ;  /* 0x00050006100a7981 */ /* 0x000ee8000c1e9900 */
[----:B------:R-:W3:Y:S01]  /*31c0*/  LDG.E.CONSTANT R7, desc[UR6][R16.64+0x800] ;  /* 0x0008000610077981 */ /* 0x000ee2000c1e9900 */
[----:B-1----:R-:W-:-:S03]  /*31d0*/  FFMA R27, R5, R27, R26 ;  /* 0x0000001b051b7223 */ /* 0x002fc6000000001a */
[----:B------:R-:W0:Y:S04]  /*31e0*/  LDS R26, [R12+0x534] ;  /* 0x000534000c1a7984 */ /* 0x000e280000000800 */
[----:B------:R1:W3:Y:S01]  /*31f0*/  LDG.E.CONSTANT R5, desc[UR6][R16.64+0x700] ;  /* 0x0007000610057981 */ /* 0x0002e2000c1e9900 */
[----:B------:R-:W-:-:S03]  /*3200*/  IADD3 R29, PT, PT, R6, 0x1f80, RZ ;  /* 0x00001f80061d7810 */ /* 0x000fc60007ffe0ff */
[----:B-1----:R-:W-:Y:S01]  /*3210*/  LDS R17, [R12+0x560] ;  /* 0x000560000c117984 */ /* 0x002fe20000000800 */
[----:B0-----:R-:W-:-:S03]  /*3220*/  FFMA R8, R8, R26, R27 ;  /* 0x0000001a08087223 */ /* 0x001fc6000000001b */
[----:B------:R-:W2:Y:S04]  /*3230*/  LDS R26, [R12+0x538] ;  /* 0x000538000c1a7984 */ /* 0x000ea80000000800 */
[----:B------:R-:W0:Y:S01]  /*3240*/  LDS R27, [R12+0x53c] ;  /* 0x00053c000c1b7984 */ /* 0x000e220000000800 */
[----:B--2---:R-:W-:-:S03]  /*3250*/  FFMA R19, R19, R26, R8 ;  /* 0x0000001a13137223 */ /* 0x004fc60000000008 */
[----:B------:R-:W1:Y:S01]  /*3260*/  LDS R26, [R12+0x558] ;  /* 0x000558000c1a7984 */ /* 0x000e620000000800 */
[----:B0-----:R-:W-:Y:S01]  /*3270*/  FFMA R28, R18, R27, R19 ;  /* 0x0000001b121c7223 */ /* 0x001fe20000000013 */
[----:B------:R-:W-:Y:S02]  /*3280*/  IMAD.WIDE.U32 R18, R29, 0x4, R14 ;  /* 0x000000041d127825 */ /* 0x000fe400078e000e */
[----:B------:R-:W0:Y:S04]  /*3290*/  LDS R27, [R12+0x55c] ;  /* 0x00055c000c1b7984 */ /* 0x000e280000000800 */
[----:B------:R-:W2:Y:S04]  /*32a0*/  LDG.E.CONSTANT R8, desc[UR6][R18.64] ;  /* 0x0000000612087981 */ /* 0x000ea8000c1e9900 */
[----:B------:R-:W-:Y:S01]  /*32b0*/  LDS R29, [R12+0x580] ;  /* 0x000580000c1d7984 */ /* 0x000fe20000000800 */
[----:B-1----:R-:W-:-:S03]  /*32c0*/  FFMA R26, R25, R26, R28 ;  /* 0x0000001a191a7223 */ /* 0x002fc6000000001c */
[----:B------:R-:W1:Y:S01]  /*32d0*/  LDS R28, [R12+0x57c] ;  /* 0x00057c000c1c7984 */ /* 0x000e620000000800 */
[----:B0-----:R-:W-:-:S03]  /*32e0*/  FFMA R27, R13, R27, R26 ;  /* 0x0000001b0d1b7223 */ /* 0x001fc6000000001a */
[----:B------:R0:W2:Y:S01]  /*32f0*/  LDG.E.CONSTANT R13, desc[UR6][R18.64+0x100] ;  /* 0x00010006120d7981 */ /* 0x0000a2000c1e9900 */
[----:B------:R-:W-:-:S03]  /*3300*/  IADD3 R25, PT, PT, R6, 0x2000, RZ ;  /* 0x0000200006197810 */ /* 0x000fc60007ffe0ff */
[----:B------:R-:W4:Y:S01]  /*3310*/  LDS R26, [R12+0x584] ;  /* 0x000584000c1a7984 */ /* 0x000f220000000800 */
[----:B------:R-:W-:Y:S01]  /*3320*/  FFMA R27, R24, R17, R27 ;  /* 0x00000011181b7223 */ /* 0x000fe2000000001b */
[----:B------:R-:W-:Y:S02]  /*3330*/  IMAD.WIDE.U32 R16, R25, 0x4, R14 ;  /* 0x0000000419107825 */ /* 0x000fe400078e000e */
[----:B------:R-:W3:Y:S04]  /*3340*/  LDS R25, [R12+0x5a0] ;  /* 0x0005a0000c197984 */ /* 0x000ee80000000800 */
[----:B------:R4:W2:Y:S01]  /*3350*/  LDG.E.CONSTANT R24, desc[UR6][R16.64] ;  /* 0x0000000610187981 */ /* 0x0008a2000c1e9900 */
[----:B-1----:R-:W-:-:S03]  /*3360*/  FFMA R21, R21, R28, R27 ;  /* 0x0000001c15157223 */ /* 0x002fc6000000001b */
[----:B------:R-:W1:Y:S01]  /*3370*/  LDS R27, [R12+0x5a4] ;  /* 0x0005a4000c1b7984 */ /* 0x000e620000000800 */
[----:B------:R-:W-:-:S05]  /*3380*/  IADD3 R28, PT, PT, R6, 0x2040, RZ ;  /* 0x00002040061c7810 */ /* 0x000fca0007ffe0ff */
[----:B0-----:R-:W-:-:S05]  /*3390*/  IMAD.WIDE.U32 R18, R28, 0x4, R14 ;  /* 0x000000041c127825 */ /* 0x001fca00078e000e */
[----:B------:R0:W2:Y:S01]  /*33a0*/  LDG.E.CONSTANT R28, desc[UR6][R18.64] ;  /* 0x00000006121c7981 */ /* 0x0000a2000c1e9900 */
[----:B----4-:R-:W-:Y:S01]  /*33b0*/  FFMA R16, R20, R29, R21 ;  /* 0x0000001d14107223 */ /* 0x010fe20000000015 */
[C---:B------:R-:W-:Y:S02]  /*33c0*/  IADD3 R21, PT, PT, R6.reuse, 0x2080, RZ ;  /* 0x0000208006157810 */ /* 0x040fe40007ffe0ff */
[C---:B------:R-:W-:Y:S01]  /*33d0*/  IADD3 R17, PT, PT, R6.reuse, 0x20c0, RZ ;  /* 0x000020c006117810 */ /* 0x040fe20007ffe0ff */
[----:B------:R-:W4:Y:S01]  /*33e0*/  LDS R29, [R12+0x5a8] ;  /* 0x0005a8000c1d7984 */ /* 0x000f220000000800 */
[----:B------:R-:W-:Y:S01]  /*33f0*/  FFMA R26, R23, R26, R16 ;  /* 0x0000001a171a7223 */ /* 0x000fe20000000010 */
[----:B------:R-:W-:Y:S01]  /*3400*/  IMAD.WIDE.U32 R20, R21, 0x4, R14 ;  /* 0x0000000415147825 */ /* 0x000fe200078e000e */
[----:B0-----:R-:W-:-:S03]  /*3410*/  IADD3 R19, PT, PT, R6, 0x2100, RZ ;  /* 0x0000210006137810 */ /* 0x001fc60007ffe0ff */
[----:B------:R-:W-:Y:S01]  /*3420*/  IMAD.WIDE.U32 R16, R17, 0x4, R14 ;  /* 0x0000000411107825 */ /* 0x000fe200078e000e */
[----:B------:R0:W2:Y:S03]  /*3430*/  LDG.E.CONSTANT R23, desc[UR6][R20.64] ;  /* 0x0000000614177981 */ /* 0x0000a6000c1e9900 */
[----:B---3--:R-:W-:Y:S01]  /*3440*/  FFMA R25, R22, R25, R26 ;  /* 0x0000001916197223 */ /* 0x008fe2000000001a */
[----:B------:R-:W-:Y:S01]  /*3450*/  IMAD.WIDE.U32 R18, R19, 0x4, R14 ;  /* 0x0000000413127825 */ /* 0x000fe200078e000e */
[----:B------:R3:W2:Y:S04]  /*3460*/  LDG.E.CONSTANT R22, desc[UR6][R16.64] ;  /* 0x0000000610167981 */ /* 0x0006a8000c1e9900 */
[----:B------:R-:W4:Y:S04]  /*3470*/  LDS R26, [R12+0x5c4] ;  /* 0x0005c4000c1a7984 */ /* 0x000f280000000800 */
[----:B------:R-:W2:Y:S01]  /*3480*/  LDG.E.CONSTANT R18, desc[UR6][R18.64] ;  /* 0x0000000612127981 */ /* 0x000ea2000c1e9900 */
[----:B-1----:R-:W-:Y:S01]  /*3490*/  FFMA R25, R4, R27, R25 ;  /* 0x0000001b04197223 */ /* 0x002fe20000000019 */
[----:B------:R-:W-:-:S02]  /*34a0*/  IADD3 R27, PT, PT, R6, 0x2140, RZ ;  /* 0x00002140061b7810 */ /* 0x000fc40007ffe0ff */
[----:B------:R-:W1:Y:S03]  /*34b0*/  LDS R4, [R12+0x5c8] ;  /* 0x0005c8000c047984 */ /* 0x000e660000000800 */
[----:B0-----:R-:W-:Y:S01]  /*34c0*/  IMAD.WIDE.U32 R20, R27, 0x4, R14 ;  /* 0x000000041b147825 */ /* 0x001fe200078e000e */
[----:B------:R-:W-:-:S05]  /*34d0*/  IADD3 R27, PT, PT, R6, 0x2180, RZ ;  /* 0x00002180061b7810 */ /* 0x000fca0007ffe0ff */
[----:B---3--:R-:W-:Y:S01]  /*34e0*/  IMAD.WIDE.U32 R16, R27, 0x4, R14 ;  /* 0x000000041b107825 */ /* 0x008fe200078e000e */
[----:B------:R-:W3:Y:S03]  /*34f0*/  LDG.E.CONSTANT R20, desc[UR6][R20.64] ;  /* 0x0000000614147981 */ /* 0x000ee6000c1e9900 */
[----:B----4-:R-:W-:Y:S01]  /*3500*/  FFMA R10, R10, R29, R25 ;  /* 0x0000001d0a0a7223 */ /* 0x010fe20000000019 */
[----:B------:R-:W-:Y:S04]  /*3510*/  LDS R27, [R12+0x630] ;  /* 0x000630000c1b7984 */ /* 0x000fe80000000800 */
[----:B------:R-:W4:Y:S01]  /*3520*/  LDG.E.CONSTANT R16, desc[UR6][R16.64] ;  /* 0x0000000610107981 */ /* 0x000f22000c1e9900 */
[----:B------:R-:W-:-:S03]  /*3530*/  IADD3 R29, PT, PT, R6, 0x21c0, RZ ;  /* 0x000021c0061d7810 */ /* 0x000fc60007ffe0ff */
[----:B------:R-:W0:Y:S02]  /*3540*/  LDS R25, [R12+0x5cc] ;  /* 0x0005cc000c197984 */ /* 0x000e240000000800 */
[----:B------:R-:W-:Y:S02]  /*3550*/  IMAD.WIDE.U32 R14, R29, 0x4, R14 ;  /* 0x000000041d0e7825 */ /* 0x000fe400078e000e */
[----:B------:R-:W-:Y:S04]  /*3560*/  LDS R29, [R12+0x614] ;  /* 0x000614000c1d7984 */ /* 0x000fe80000000800 */
[----:B------:R-:W4:Y:S04]  /*3570*/  LDG.E.CONSTANT R6, desc[UR6][R14.64] ;  /* 0x000000060e067981 */ /* 0x000f28000c1e9900 */
[----:B------:R-:W4:Y:S01]  /*3580*/  LDG.E.CONSTANT R19, desc[UR6][R14.64+0x100] ;  /* 0x000100060e137981 */ /* 0x000f22000c1e9900 */
[----:B------:R-:W-:-:S03]  /*3590*/  FFMA R26, R9, R26, R10 ;  /* 0x0000001a091a7223 */ /* 0x000fc6000000000a */
[----:B------:R-:W5:Y:S04]  /*35a0*/  LDG.E.CONSTANT R9, desc[UR6][R14.64+0x200] ;  /* 0x000200060e097981 */ /* 0x000f68000c1e9900 */
[----:B------:R-:W5:Y:S04]  /*35b0*/  LDG.E.CONSTANT R10, desc[UR6][R14.64+0x300] ;  /* 0x000300060e0a7981 */ /* 0x000f68000c1e9900 */
[----:B------:R-:W5:Y:S04]  /*35c0*/  LDG.E.CONSTANT R21, desc[UR6][R14.64+0x600] ;  /* 0x000600060e157981 */ /* 0x000f68000c1e9900 */
[----:B------:R-:W5:Y:S01]  /*35d0*/  LDG.E.CONSTANT R17, desc[UR6][R14.64+0x800] ;  /* 0x000800060e117981 */ /* 0x000f62000c1e9900 */
[----:B-1----:R-:W-:-:S03]  /*35e0*/  FFMA R26, R5, R4, R26 ;  /* 0x00000004051a7223 */ /* 0x002fc6000000001a */
[----:B------:R-:W5:Y:S01]  /*35f0*/  LDG.E.CONSTANT R5, desc[UR6][R14.64+0x400] ;  /* 0x000400060e057981 */ /* 0x000f62000c1e9900 */
[----:B0-----:R-:W-:-:S03]  /*3600*/  FFMA R25, R7, R25, R26 ;  /* 0x0000001907197223 */ /* 0x001fc6000000001a */
[----:B------:R-:W2:Y:S04]  /*3610*/  LDS R26, [R12+0x5e8] ;  /* 0x0005e8000c1a7984 */ /* 0x000ea80000000800 */
[----:B------:R-:W5:Y:S04]  /*3620*/  LDG.E.CONSTANT R4, desc[UR6][R14.64+0x500] ;  /* 0x000500060e047981 */ /* 0x000f68000c1e9900 */
[----:B------:R0:W5:Y:S04]  /*3630*/  LDG.E.CONSTANT R7, desc[UR6][R14.64+0x700] ;  /* 0x000700060e077981 */ /* 0x000168000c1e9900 */
[----:B0-----:R-:W-:Y:S04]  /*3640*/  LDS R15, [R12+0x638] ;  /* 0x000638000c0f7984 */ /* 0x001fe80000000800 */
[----:B------:R-:W-:Y:S01]  /*3650*/  LDS R14, [R12+0x658] ;  /* 0x000658000c0e7984 */ /* 0x000fe20000000800 */
[----:B--2---:R-:W-:-:S03]  /*3660*/  FFMA R8, R8, R26, R25 ;  /* 0x0000001a08087223 */ /* 0x004fc60000000019 */
[----:B------:R-:W0:Y:S04]  /*3670*/  LDS R25, [R12+0x5ec] ;  /* 0x0005ec000c197984 */ /* 0x000e280000000800 */
[----:B------:R-:W1:Y:S01]  /*3680*/  LDS R26, [R12+0x5f0] ;  /* 0x0005f0000c1a7984 */ /* 0x000e620000000800 */
[----:B0-----:R-:W-:-:S03]  /*3690*/  FFMA R13, R13, R25, R8 ;  /* 0x000000190d0d7223 */ /* 0x001fc60000000008 */
[----:B------:R-:W0:Y:S04]  /*36a0*/  LDS R25, [R12+0x60c] ;  /* 0x00060c000c197984 */ /* 0x000e280000000800 */
[----:B------:R-:W2:Y:S01]  /*36b0*/  LDS R8, [R12+0x610] ;  /* 0x000610000c087984 */ /* 0x000ea20000000800 */
[----:B-1----:R-:W-:-:S04]  /*36c0*/  FFMA R13, R24, R26, R13 ;  /* 0x0000001a180d7223 */ /* 0x002fc8000000000d */
[----:B0-----:R-:W-:Y:S02]  /*36d0*/  FFMA R28, R28, R25, R13 ;  /* 0x000000191c1c7223 */ /* 0x001fe4000000000d */
[----:B------:R-:W3:Y:S04]  /*36e0*/  LDS R13, [R12+0x634] ;  /* 0x000634000c0d7984 */ /* 0x000ee80000000800 */
[----:B------:R-:W0:Y:S01]  /*36f0*/  LDS R25, [R12+0x654] ;  /* 0x000654000c197984 */ /* 0x000e220000000800 */
[----:B--2---:R-:W-:-:S03]  /*3700*/  FFMA R23, R23, R8, R28 ;  /* 0x0000000817177223 */ /* 0x004fc6000000001c */
[----:B------:R1:W2:Y:S01]  /*3710*/  LDS R8, [R12+0x65c] ;  /* 0x00065c000c087984 */ /* 0x0002a20000000800 */
[----:B------:R-:W-:-:S03]  /*3720*/  FFMA R29, R22, R29, R23 ;  /* 0x0000001d161d7223 */ /* 0x000fc60000000017 */
[----:B------:R1:W0:Y:S04]  /*3730*/  LDS R23, [R12+0x678] ;  /* 0x000678000c177984 */ /* 0x0002280000000800 */
[----:B------:R1:W1:Y:S01]  /*3740*/  LDS R22, [R12+0x6a0] ;  /* 0x0006a0000c167984 */ /* 0x0002620000000800 */
[----:B------:R-:W-:-:S03]  /*3750*/  FFMA R29, R18, R27, R29 ;  /* 0x0000001b121d7223 */ /* 0x000fc6000000001d */
[----:B------:R0:W1:Y:S04]  /*3760*/  LDS R18, [R12+0x67c] ;  /* 0x00067c000c127984 */ /* 0x0000680000000800 */
[----:B------:R0:W1:Y:S01]  /*3770*/  LDS R27, [R12+0x680] ;  /* 0x000680000c1b7984 */ /* 0x0000620000000800 */
[----:B---3--:R-:W-:-:S03]  /*3780*/  FFMA R13, R20, R13, R29 ;  /* 0x0000000d140d7223 */ /* 0x008fc6000000001d */
[----:B------:R3:W1:Y:S01]  /*3790*/  LDS R20, [R12+0x69c] ;  /* 0x00069c000c147984 */ /* 0x0006620000000800 */
[----:B----4-:R-:W-:-:S03]  /*37a0*/  FFMA R13, R16, R15, R13 ;  /* 0x0000000f100d7223 */ /* 0x010fc6000000000d */
[----:B------:R3:W4:Y:S01]  /*37b0*/  LDS R16, [R12+0x6a4] ;  /* 0x0006a4000c107984 */ /* 0x0007220000000800 */
[----:B------:R-:W-:Y:S01]  /*37c0*/  ISETP.GT.U32.AND P0, PT, R11, 0x1bf, PT ;  /* 0x000001bf0b00780c */ /* 0x000fe20003f04070 */
[----:B0-----:R-:W-:-:S04]  /*37d0*/  FFMA R6, R6, R25, R13 ;  /* 0x0000001906067223 */ /* 0x001fc8000000000d */
[----:B------:R-:W-:-:S08]  /*37e0*/  FFMA R6, R19, R14, R6 ;  /* 0x0000000e13067223 */ /* 0x000fd00000000006 */
[----:B--23--:R-:W-:Y:S05]  /*37f0*/  @P0 EXIT ;  /* 0x000000000000094d */ /* 0x00cfea0003800000 */
[----:B-1----:R-:W0:Y:S01]  /*3800*/  LDC.64 R12, c[0x0][0x390] ;  /* 0x0000e400ff0c7b82 */ /* 0x002e220000000a00 */
[----:B-----5:R-:W-:Y:S01]  /*3810*/  FFMA R9, R9, R8, R6 ;  /* 0x0000000809097223 */ /* 0x020fe20000000006 */
[----:B------:R-:W-:-:S03]  /*3820*/  IMAD R3, R3, 0x7, R0 ;  /* 0x0000000703037824 */ /* 0x000fc600078e0200 */
[----:B------:R-:W-:Y:S01]  /*3830*/  FFMA R10, R10, R23, R9 ;  /* 0x000000170a0a7223 */ /* 0x000fe20000000009 */
[----:B------:R-:W-:-:S03]  /*3840*/  IMAD R3, R2, 0x31, R3 ;  /* 0x0000003102037824 */ /* 0x000fc600078e0203 */
[----:B------:R-:W-:-:S04]  /*3850*/  FFMA R5, R5, R18, R10 ;  /* 0x0000001205057223 */ /* 0x000fc8000000000a */
[----:B------:R-:W-:-:S04]  /*3860*/  FFMA R4, R4, R27, R5 ;  /* 0x0000001b04047223 */ /* 0x000fc80000000005 */
[----:B------:R-:W-:-:S04]  /*3870*/  FFMA R4, R21, R20, R4 ;  /* 0x0000001415047223 */ /* 0x000fc80000000004 */
[----:B------:R-:W-:Y:S01]  /*3880*/  FFMA R4, R7, R22, R4 ;  /* 0x0000001607047223 */ /* 0x000fe20000000004 */
[----:B0-----:R-:W-:-:S04]  /*3890*/  IMAD.WIDE.U32 R12, R3, 0x4, R12 ;  /* 0x00000004030c7825 */ /* 0x001fc800078e000c */
[----:B----4-:R-:W-:-:S05]  /*38a0*/  FFMA R17, R17, R16, R4 ;  /* 0x0000001011117223 */ /* 0x010fca0000000004 */
[----:B------:R-:W-:Y:S01]  /*38b0*/  REDG.E.ADD.F32.FTZ.RN.STRONG.GPU desc[UR6][R12.64], R17 ;  /* 0x000000110c0079a6 */ /* 0x000fe2000c12f306 */
[----:B------:R-:W-:Y:S05]  /*38c0*/  EXIT ;  /* 0x000000000000794d */ /* 0x000fea0003800000 */
.L_x_21:
[----:B------:R-:W-:-:S00]  /*38d0*/  BRA `(.L_x_21) ;  /* 0xfffffffc00fc7947 */ /* 0x000fc0000383ffff */
[----:B------:R-:W-:-:S00]  /*38e0*/  NOP ;  /* 0x0000000000007918 */ /* 0x000fc00000000000 */
        /* <DEDUP_REMOVED lines=9> */
.L_x_25:


//--------------------- .text.default_function_kernel0 --------------------------
	.section	.text.default_function_kernel0,"ax",@progbits
	.align	128
        .global         default_function_kernel0
        .type           default_function_kernel0,@function
        .size           default_function_kernel0,(.L_x_26 - default_function_kernel0)
        .other          default_function_kernel0,@"STO_CUDA_ENTRY STV_DEFAULT"
default_function_kernel0:
.text.default_function_kernel0:
[----:B------:R-:W-:Y:S01]  /*0000*/  LDC R1, c[0x0][0x37c] ;  /* 0x0000df00ff017b82 */ /* 0x000fe20000000800 */
[----:B------:R-:W0:Y:S01]  /*0010*/  S2R R28, SR_TID.Y ;  /* 0x00000000001c7919 */ /* 0x000e220000002200 */
[----:B------:R-:W1:Y:S01]  /*0020*/  LDCU.64 UR6, c[0x0][0x358] ;  /* 0x00006b00ff0677ac */ /* 0x000e620008000a00 */
[----:B------:R-:W2:Y:S01]  /*0030*/  S2R R30, SR_TID.Z ;  /* 0x00000000001e7919 */ /* 0x000ea20000002300 */
[----:B------:R-:W3:Y:S01]  /*0040*/  S2R R3, SR_CTAID.Z ;  /* 0x0000000000037919 */ /* 0x000ee20000002700 */
[----:B0-----:R-:W-:-:S04]  /*0050*/  IMAD R0, R28, 0xe, RZ ;  /* 0x0000000e1c007824 */ /* 0x001fc800078e02ff */
[----:B--2---:R-:W-:Y:S01]  /*0060*/  IMAD R29, R30, 0x60, R0 ;  /* 0x000000601e1d7824 */ /* 0x004fe200078e0200 */
[C---:B------:R-:W-:Y:S01]  /*0070*/  LOP3.LUT R2, R0.reuse, 0xffff, RZ, 0xc0, !PT ;  /* 0x0000ffff00027812 */ /* 0x040fe200078ec0ff */
[----:B------:R-:W-:Y:S02]  /*0080*/  VIADD R10, R0, 0x9 ;  /* 0x00000009000a7836 */ /* 0x000fe40000000000 */
[----:B---3--:R-:W-:Y:S01]  /*0090*/  IMAD R22, R3, 0x4, R30 ;  /* 0x0000000403167824 */ /* 0x008fe200078e021e */
[C---:B------:R-:W-:Y:S01]  /*00a0*/  ISETP.GT.U32.AND P0, PT, R29.reuse, 0x17f, PT ;  /* 0x0000017f1d00780c */ /* 0x040fe20003f04070 */
[----:B------:R-:W-:Y:S01]  /*00b0*/  IMAD R15, R2, 0x2aab, RZ ;  /* 0x00002aab020f7824 */ /* 0x000fe200078e02ff */
[----:B------:R-:W-:Y:S01]  /*00c0*/  LOP3.LUT R10, R10, 0xffff, RZ, 0xc0, !PT ;  /* 0x0000ffff0a0a7812 */ /* 0x000fe200078ec0ff */
[C---:B------:R-:W-:Y:S01]  /*00d0*/  VIADD R2, R0.reuse, 0x1 ;  /* 0x0000000100027836 */ /* 0x040fe20000000000 */
[----:B------:R-:W-:Y:S01]  /*00e0*/  ISETP.GT.U32.AND P1, PT, R29, 0x17d, PT ;  /* 0x0000017d1d00780c */ /* 0x000fe20003f24070 */
[C---:B------:R-:W-:Y:S01]  /*00f0*/  VIADD R3, R0.reuse, 0x2 ;  /* 0x0000000200037836 */ /* 0x040fe20000000000 */
[-C--:B------:R-:W-:Y:S01]  /*0100*/  LEA.HI R4, R15, R30.reuse, RZ, 0xc ;  /* 0x0000001e0f047211 */ /* 0x080fe200078f60ff */
[----:B------:R-:W-:Y:S01]  /*0110*/  VIADD R11, R0, 0xa ;  /* 0x0000000a000b7836 */ /* 0x000fe20000000000 */
[----:B------:R-:W-:Y:S01]  /*0120*/  LOP3.LUT R2, R2, 0xffff, RZ, 0xc0, !PT ;  /* 0x0000ffff02027812 */ /* 0x000fe200078ec0ff */
[----:B------:R-:W-:Y:S01]  /*0130*/  VIADD R5, R0, 0x4 ;  /* 0x0000000400057836 */ /* 0x000fe20000000000 */
[----:B------:R-:W-:Y:S01]  /*0140*/  ISETP.GT.U32.OR P0, PT, R4, 0x3, P0 ;  /* 0x000000030400780c */ /* 0x000fe20000704470 */
[C---:B------:R-:W-:Y:S01]  /*0150*/  VIADD R4, R0.reuse, 0x3 ;  /* 0x0000000300047836 */ /* 0x040fe20000000000 */
[----:B------:R-:W-:Y:S01]  /*0160*/  LOP3.LUT R14, R3, 0xffff, RZ, 0xc0, !PT ;  /* 0x0000ffff030e7812 */ /* 0x000fe200078ec0ff */
[----:B------:R-:W-:Y:S01]  /*0170*/  VIADD R6, R0, 0x5 ;  /* 0x0000000500067836 */ /* 0x000fe20000000000 */
[----:B------:R-:W-:Y:S01]  /*0180*/  LOP3.LUT R20, R11, 0xffff, RZ, 0xc0, !PT ;  /* 0x0000ffff0b147812 */ /* 0x000fe200078ec0ff */
[----:B------:R-:W-:Y:S01]  /*0190*/  IMAD R3, R2, 0x2aab, RZ ;  /* 0x00002aab02037824 */ /* 0x000fe200078e02ff */
[----:B------:R-:W-:Y:S01]  /*01a0*/  LOP3.LUT R4, R4, 0xffff, RZ, 0xc0, !PT ;  /* 0x0000ffff04047812 */ /* 0x000fe200078ec0ff */
[----:B------:R-:W-:Y:S01]  /*01b0*/  VIADD R7, R0, 0x6 ;  /* 0x0000000600077836 */ /* 0x000fe20000000000 */
[----:B------:R-:W-:Y:S01]  /*01c0*/  P2R R39, PR, RZ, 0x1 ;  /* 0x00000001ff277803 */ /* 0x000fe20000000000 */
[----:B------:R-:W-:Y:S01]  /*01d0*/  IMAD R11, R14, 0x2aab, RZ ;  /* 0x00002aab0e0b7824 */ /* 0x000fe200078e02ff */
[----:B------:R-:W-:Y:S01]  /*01e0*/  LOP3.LUT R16, R5, 0xffff, RZ, 0xc0, !PT ;  /* 0x0000ffff05107812 */ /* 0x000fe200078ec0ff */
[C---:B------:R-:W-:Y:S01]  /*01f0*/  VIADD R13, R0.reuse, 0xc ;  /* 0x0000000c000d7836 */ /* 0x040fe20000000000 */
[----:B------:R-:W-:Y:S01]  /*0200*/  ISETP.GT.U32.AND P0, PT, R29, 0x17e, PT ;  /* 0x0000017e1d00780c */ /* 0x000fe20003f04070 */
[----:B------:R-:W-:Y:S01]  /*0210*/  VIADD R8, R0, 0x7 ;  /* 0x0000000700087836 */ /* 0x000fe20000000000 */
[----:B------:R-:W-:Y:S01]  /*0220*/  LOP3.LUT R6, R6, 0xffff, RZ, 0xc0, !PT ;  /* 0x0000ffff06067812 */ /* 0x000fe200078ec0ff */
[----:B------:R-:W-:Y:S01]  /*0230*/  IMAD R21, R10, 0x2aab, RZ ;  /* 0x00002aab0a157824 */ /* 0x000fe200078e02ff */
[----:B------:R-:W-:Y:S01]  /*0240*/  LEA.HI R2, R3, R30, RZ, 0xc ;  /* 0x0000001e03027211 */ /* 0x000fe200078f60ff */
[----:B------:R-:W-:Y:S01]  /*0250*/  VIADD R9, R0, 0x8 ;  /* 0x0000000800097836 */ /* 0x000fe20000000000 */
[----:B------:R-:W-:Y:S01]  /*0260*/  LOP3.LUT R17, R7, 0xffff, RZ, 0xc0, !PT ;  /* 0x0000ffff07117812 */ /* 0x000fe200078ec0ff */
[----:B------:R-:W-:Y:S01]  /*0270*/  IMAD R5, R4, 0x2aab, RZ ;  /* 0x00002aab04057824 */ /* 0x000fe200078e02ff */
[----:B------:R-:W-:Y:S01]  /*0280*/  LEA.HI R10, R3, R22, RZ, 0xc ;  /* 0x00000016030a7211 */ /* 0x000fe200078f60ff */
[----:B------:R-:W-:Y:S01]  /*0290*/  IMAD R7, R6, 0x2aab, RZ ;  /* 0x00002aab06077824 */ /* 0x000fe200078e02ff */
[-C--:B------:R-:W-:Y:S01]  /*02a0*/  LEA.HI R3, R11, R30.reuse, RZ, 0xc ;  /* 0x0000001e0b037211 */ /* 0x080fe200078f60ff */
[----:B------:R-:W-:Y:S01]  /*02b0*/  IMAD R17, R17, 0x2aab, RZ ;  /* 0x00002aab11117824 */ /* 0x000fe200078e02ff */
[----:B------:R-:W-:Y:S01]  /*02c0*/  LOP3.LUT R24, R13, 0xffff, RZ, 0xc0, !PT ;  /* 0x0000ffff0d187812 */ /* 0x000fe200078ec0ff */
[----:B------:R-:W-:Y:S01]  /*02d0*/  IMAD R13, R16, 0x2aab, RZ ;  /* 0x00002aab100d7824 */ /* 0x000fe200078e02ff */
[----:B------:R-:W-:Y:S01]  /*02e0*/  LOP3.LUT R8, R8, 0xffff, RZ, 0xc0, !PT ;  /* 0x0000ffff08087812 */ /* 0x000fe200078ec0ff */
[----:B------:R-:W-:Y:S01]  /*02f0*/  VIADD R12, R0, 0xb ;  /* 0x0000000b000c7836 */ /* 0x000fe20000000000 */
[----:B------:R-:W-:Y:S01]  /*0300*/  ISETP.GT.U32.OR P2, PT, R2, 0x3, P0 ;  /* 0x000000030200780c */ /* 0x000fe20000744470 */
[----:B------:R-:W-:Y:S01]  /*0310*/  IMAD R27, R24, 0x2aab, RZ ;  /* 0x00002aab181b7824 */ /* 0x000fe200078e02ff */
[----:B------:R-:W-:Y:S01]  /*0320*/  ISETP.GT.U32.OR P0, PT, R3, 0x3, P1 ;  /* 0x000000030300780c */ /* 0x000fe20000f04470 */
[----:B------:R-:W-:Y:S01]  /*0330*/  VIADD R0, R0, 0xd ;  /* 0x0000000d00007836 */ /* 0x000fe20000000000 */
[----:B------:R-:W-:Y:S01]  /*0340*/  LOP3.LUT R18, R9, 0xffff, RZ, 0xc0, !PT ;  /* 0x0000ffff09127812 */ /* 0x000fe200078ec0ff */
[----:B------:R-:W-:Y:S01]  /*0350*/  IMAD R9, R8, 0x2aab, RZ ;  /* 0x00002aab08097824 */ /* 0x000fe200078e02ff */
[----:B------:R-:W-:Y:S01]  /*0360*/  LEA.HI R4, R5, R30, RZ, 0xc ;  /* 0x0000001e05047211 */ /* 0x000fe200078f60ff */
[----:B------:R-:W-:Y:S01]  /*0370*/  IMAD R23, R20, 0x2aab, RZ ;  /* 0x00002aab14177824 */ /* 0x000fe200078e02ff */
[----:B------:R-:W-:Y:S01]  /*0380*/  ISETP.GT.U32.AND P3, PT, R29, 0x17c, PT ;  /* 0x0000017c1d00780c */ /* 0x000fe20003f64070 */
[----:B------:R-:W-:Y:S01]  /*0390*/  IMAD R19, R18, 0x2aab, RZ ;  /* 0x00002aab12137824 */ /* 0x000fe200078e02ff */
[----:B------:R-:W-:-:S02]  /*03a0*/  P2R R37, PR, RZ, 0x4 ;  /* 0x00000004ff257803 */ /* 0x000fc40000000000 */
[-C--:B------:R-:W-:Y:S02]  /*03b0*/  LEA.HI R6, R13, R30.reuse, RZ, 0xc ;  /* 0x0000001e0d067211 */ /* 0x080fe400078f60ff */
[----:B------:R-:W-:Y:S02]  /*03c0*/  ISETP.GT.U32.AND P2, PT, R29, 0x17b, PT ;  /* 0x0000017b1d00780c */ /* 0x000fe40003f44070 */
[C---:B------:R-:W-:Y:S02]  /*03d0*/  LEA.HI R8, R7.reuse, R30, RZ, 0xc ;  /* 0x0000001e07087211 */ /* 0x040fe400078f60ff */
[----:B------:R-:W-:Y:S02]  /*03e0*/  LEA.HI R14, R7, R22, RZ, 0xc ;  /* 0x00000016070e7211 */ /* 0x000fe400078f60ff */
[----:B------:R-:W-:Y:S02]  /*03f0*/  P2R R41, PR, RZ, 0x1 ;  /* 0x00000001ff297803 */ /* 0x000fe40000000000 */
[----:B------:R-:W-:-:S02]  /*0400*/  ISETP.GT.U32.AND P1, PT, R29, 0x17a, PT ;  /* 0x0000017a1d00780c */ /* 0x000fc40003f24070 */
[----:B------:R-:W-:Y:S02]  /*0410*/  PRMT R2, R28, 0x9910, RZ ;  /* 0x000099101c027816 */ /* 0x000fe400000000ff */
[-C--:B------:R-:W-:Y:S02]  /*0420*/  LEA.HI R7, R17, R30.reuse, RZ, 0xc ;  /* 0x0000001e11077211 */ /* 0x080fe400078f60ff */
[----:B------:R-:W-:Y:S01]  /*0430*/  ISETP.GT.U32.AND P0, PT, R29, 0x179, PT ;  /* 0x000001791d00780c */ /* 0x000fe20003f04070 */
[----:B------:R-:W-:Y:S01]  /*0440*/  IMAD R2, R2, 0x18, RZ ;  /* 0x0000001802027824 */ /* 0x000fe200078e02ff */
[----:B------:R-:W-:Y:S02]  /*0450*/  ISETP.GT.U32.OR P4, PT, R4, 0x3, P3 ;  /* 0x000000030400780c */ /* 0x000fe40001f84470 */
[----:B------:R-:W-:Y:S01]  /*0460*/  ISETP.GT.U32.OR P3, PT, R6, 0x3, P2 ;  /* 0x000000030600780c */ /* 0x000fe20001764470 */
[----:B------:R-:W-:Y:S01]  /*0470*/  VIADD R6, R2, 0x14 ;  /* 0x0000001402067836 */ /* 0x000fe20000000000 */
[----:B------:R-:W-:Y:S01]  /*0480*/  ISETP.GT.U32.OR P2, PT, R8, 0x3, P1 ;  /* 0x000000030800780c */ /* 0x000fe20000f44470 */
[C---:B------:R-:W-:Y:S01]  /*0490*/  VIADD R4, R2.reuse, 0x15 ;  /* 0x0000001502047836 */ /* 0x040fe20000000000 */
[----:B------:R-:W-:Y:S01]  /*04a0*/  ISETP.GT.U32.OR P1, PT, R7, 0x3, P0 ;  /* 0x000000030700780c */ /* 0x000fe20000724470 */
[C---:B------:R-:W-:Y:S01]  /*04b0*/  VIADD R3, R2.reuse, 0x16 ;  /* 0x0000001602037836 */ /* 0x040fe20000000000 */
[----:B------:R-:W-:Y:S01]  /*04c0*/  LEA.HI R24, R9, R30, RZ, 0xc ;  /* 0x0000001e09187211 */ /* 0x000fe200078f60ff */
[----:B------:R-:W-:Y:S01]  /*04d0*/  VIADD R2, R2, 0x17 ;  /* 0x0000001702027836 */ /* 0x000fe20000000000 */
[----:B------:R-:W-:-:S02]  /*04e0*/  ISETP.GT.U32.AND P0, PT, R29, 0x178, PT ;  /* 0x000001781d00780c */ /* 0x000fc40003f04070 */
[----:B------:R-:W-:Y:S02]  /*04f0*/  P2R R49, PR, RZ, 0x2 ;  /* 0x00000002ff317803 */ /* 0x000fe40000000000 */
[----:B------:R-:W-:Y:S02]  /*0500*/  LEA.HI R16, R9, R22, RZ, 0xc ;  /* 0x0000001609107211 */ /* 0x000fe400078f60ff */
[----:B------:R-:W-:Y:S02]  /*0510*/  ISETP.GT.U32.OR P1, PT, R24, 0x3, P0 ;  /* 0x000000031800780c */ /* 0x000fe40000724470 */
[----:B------:R-:W-:Y:S02]  /*0520*/  LEA.HI R9, R19, R30, RZ, 0xc ;  /* 0x0000001e13097211 */ /* 0x000fe400078f60ff */
[----:B------:R-:W-:Y:S02]  /*0530*/  ISETP.GT.U32.AND P0, PT, R29, 0x177, PT ;  /* 0x000001771d00780c */ /* 0x000fe40003f04070 */
[----:B------:R-:W-:-:S02]  /*0540*/  LOP3.LUT R26, R0, 0xffff, RZ, 0xc0, !PT ;  /* 0x0000ffff001a7812 */ /* 0x000fc400078ec0ff */
[-C--:B------:R-:W-:Y:S02]  /*0550*/  LEA.HI R0, R15, R22.reuse, RZ, 0xc ;  /* 0x000000160f007211 */ /* 0x080fe400078f60ff */
[-C--:B------:R-:W-:Y:S01]  /*0560*/  LEA.HI R15, R17, R22.reuse, RZ, 0xc ;  /* 0x00000016110f7211 */ /* 0x080fe200078f60ff */
[----:B------:R-:W-:Y:S01]  /*0570*/  IMAD R31, R26, 0x2aab, RZ ;  /* 0x00002aab1a1f7824 */ /* 0x000fe200078e02ff */
[----:B------:R-:W-:Y:S02]  /*0580*/  P2R R51, PR, RZ, 0x2 ;  /* 0x00000002ff337803 */ /* 0x000fe40000000000 */
[----:B------:R-:W-:Y:S02]  /*0590*/  LOP3.LUT R7, R6, 0xffff, RZ, 0xc0, !PT ;  /* 0x0000ffff06077812 */ /* 0x000fe400078ec0ff */
[----:B------:R-:W-:Y:S02]  /*05a0*/  LEA.HI R17, R19, R22, RZ, 0xc ;  /* 0x0000001613117211 */ /* 0x000fe400078f60ff */
[----:B------:R-:W-:Y:S01]  /*05b0*/  ISETP.GT.U32.OR P1, PT, R9, 0x3, P0 ;  /* 0x000000030900780c */ /* 0x000fe20000724470 */
[----:B------:R-:W-:Y:S01]  /*05c0*/  IMAD R7, R7, 0x2493, RZ ;  /* 0x0000249307077824 */ /* 0x000fe200078e02ff */
[----:B------:R-:W-:-:S02]  /*05d0*/  LOP3.LUT R8, R4, 0xffff, RZ, 0xc0, !PT ;  /* 0x0000ffff04087812 */ /* 0x000fc400078ec0ff */
[C---:B------:R-:W-:Y:S02]  /*05e0*/  LEA.HI R33, R23.reuse, R30, RZ, 0xc ;  /* 0x0000001e17217211 */ /* 0x040fe400078f60ff */
[----:B------:R-:W-:Y:S01]  /*05f0*/  LEA.HI R19, R23, R22, RZ, 0xc ;  /* 0x0000001617137211 */ /* 0x000fe200078f60ff */
[----:B------:R-:W-:Y:S01]  /*0600*/  IMAD R8, R8, 0x2493, RZ ;  /* 0x0000249308087824 */ /* 0x000fe200078e02ff */
[----:B------:R-:W-:Y:S02]  /*0610*/  LOP3.LUT R9, R3, 0xffff, RZ, 0xc0, !PT ;  /* 0x0000ffff03097812 */ /* 0x000fe400078ec0ff */
[----:B------:R-:W-:Y:S02]  /*0620*/  LOP3.LUT R23, R2, 0xffff, RZ, 0xc0, !PT ;  /* 0x0000ffff02177812 */ /* 0x000fe400078ec0ff */
[----:B------:R-:W-:Y:S01]  /*0630*/  LOP3.LUT R12, R12, 0xffff, RZ, 0xc0, !PT ;  /* 0x0000ffff0c0c7812 */ /* 0x000fe200078ec0ff */
[----:B------:R-:W-:Y:S01]  /*0640*/  IMAD R24, R9, 0x2493, RZ ;  /* 0x0000249309187824 */ /* 0x000fe200078e02ff */
[----:B------:R-:W-:Y:S01]  /*0650*/  LEA.HI R26, R21, R30, RZ, 0xc ;  /* 0x0000001e151a7211 */ /* 0x000fe200078f60ff */
[----:B------:R-:W-:Y:S01]  /*0660*/  IMAD R23, R23, 0x2493, RZ ;  /* 0x0000249317177824 */ /* 0x000fe200078e02ff */
[----:B------:R-:W-:Y:S01]  /*0670*/  ISETP.GT.U32.AND P0, PT, R29, 0x176, PT ;  /* 0x000001761d00780c */ /* 0x000fe20003f04070 */
[----:B------:R-:W-:Y:S01]  /*0680*/  IMAD R25, R12, 0x2aab, RZ ;  /* 0x00002aab0c197824 */ /* 0x000fe200078e02ff */
[----:B------:R-:W-:-:S02]  /*0690*/  SHF.R.U32.HI R7, RZ, 0x10, R7 ;  /* 0x00000010ff077819 */ /* 0x000fc40000011607 */
[----:B------:R-:W-:Y:S02]  /*06a0*/  SHF.R.U32.HI R9, RZ, 0x10, R8 ;  /* 0x00000010ff097819 */ /* 0x000fe40000011608 */
[----:B------:R-:W-:Y:S02]  /*06b0*/  ISETP.GT.U32.OR P0, PT, R26, 0x3, P0 ;  /* 0x000000031a00780c */ /* 0x000fe40000704470 */
[----:B------:R-:W-:Y:S02]  /*06c0*/  SHF.R.U32.HI R24, RZ, 0x10, R24 ;  /* 0x00000010ff187819 */ /* 0x000fe40000011618 */
[----:B------:R-:W-:Y:S01]  /*06d0*/  SHF.R.U32.HI R26, RZ, 0x10, R23 ;  /* 0x00000010ff1a7819 */ /* 0x000fe20000011617 */
[----:B------:R-:W-:Y:S01]  /*06e0*/  IMAD.MOV R23, RZ, RZ, -R7 ;  /* 0x000000ffff177224 */ /* 0x000fe200078e0a07 */
[C---:B------:R-:W-:Y:S01]  /*06f0*/  LEA.HI R34, R25.reuse, R30, RZ, 0xc ;  /* 0x0000001e19227211 */ /* 0x040fe200078f60ff */
[----:B------:R-:W-:Y:S01]  /*0700*/  IMAD.MOV R28, RZ, RZ, -R24 ;  /* 0x000000ffff1c7224 */ /* 0x000fe200078e0a18 */
[-C--:B------:R-:W-:Y:S01]  /*0710*/  LEA.HI R20, R25, R22.reuse, RZ, 0xc ;  /* 0x0000001619147211 */ /* 0x080fe200078f60ff */
[----:B------:R-:W-:Y:S01]  /*0720*/  IMAD.MOV R25, RZ, RZ, -R9 ;  /* 0x000000ffff197224 */ /* 0x000fe200078e0a09 */
[----:B------:R-:W-:-:S02]  /*0730*/  LEA.HI R18, R21, R22, RZ, 0xc ;  /* 0x0000001615127211 */ /* 0x000fc400078f60ff */
[C---:B------:R-:W-:Y:S02]  /*0740*/  LEA.HI R32, R27.reuse, R30, RZ, 0xc ;  /* 0x0000001e1b207211 */ /* 0x040fe400078f60ff */
[-C--:B------:R-:W-:Y:S01]  /*0750*/  LEA.HI R21, R27, R22.reuse, RZ, 0xc ;  /* 0x000000161b157211 */ /* 0x080fe200078f60ff */
[----:B------:R-:W-:Y:S01]  /*0760*/  IMAD.MOV R27, RZ, RZ, -R26 ;  /* 0x000000ffff1b7224 */ /* 0x000fe200078e0a1a */
[----:B------:R-:W-:Y:S02]  /*0770*/  PRMT R23, R23, 0x7710, RZ ;  /* 0x0000771017177816 */ /* 0x000fe400000000ff */
[----:B------:R-:W-:Y:S02]  /*0780*/  PRMT R25, R25, 0x7710, RZ ;  /* 0x0000771019197816 */ /* 0x000fe400000000ff */
[----:B------:R-:W-:Y:S01]  /*0790*/  PRMT R28, R28, 0x7710, RZ ;  /* 0x000077101c1c7816 */ /* 0x000fe200000000ff */
[----:B------:R-:W-:Y:S01]  /*07a0*/  IMAD.IADD R8, R6, 0x1, R23 ;  /* 0x0000000106087824 */ /* 0x000fe200078e0217 */
[----:B------:R-:W-:Y:S01]  /*07b0*/  PRMT R27, R27, 0x7710, RZ ;  /* 0x000077101b1b7816 */ /* 0x000fe200000000ff */
[----:B------:R-:W-:Y:S01]  /*07c0*/  IMAD.IADD R23, R4, 0x1, R25 ;  /* 0x0000000104177824 */ /* 0x000fe200078e0219 */
[----:B------:R-:W-:Y:S01]  /*07d0*/  LEA.HI R12, R5, R22, RZ, 0xc ;  /* 0x00000016050c7211 */ /* 0x000fe200078f60ff */
[----:B------:R-:W-:Y:S01]  /*07e0*/  IMAD.IADD R25, R3, 0x1, R28 ;  /* 0x0000000103197824 */ /* 0x000fe200078e021c */
[----:B------:R-:W-:Y:S01]  /*07f0*/  LOP3.LUT R8, R8, 0xffff, RZ, 0xc0, !PT ;  /* 0x0000ffff08087812 */ /* 0x000fe200078ec0ff */
[----:B------:R-:W-:Y:S01]  /*0800*/  IMAD.IADD R27, R2, 0x1, R27 ;  /* 0x00000001021b7824 */ /* 0x000fe200078e021b */
[----:B------:R-:W-:-:S02]  /*0810*/  LOP3.LUT R28, R23, 0xffff, RZ, 0xc0, !PT ;  /* 0x0000ffff171c7812 */ /* 0x000fc400078ec0ff */
[----:B------:R-:W-:Y:S02]  /*0820*/  LOP3.LUT R25, R25, 0xffff, RZ, 0xc0, !PT ;  /* 0x0000ffff19197812 */ /* 0x000fe400078ec0ff */
[----:B------:R-:W-:Y:S02]  /*0830*/  LOP3.LUT R27, R27, 0xffff, RZ, 0xc0, !PT ;  /* 0x0000ffff1b1b7812 */ /* 0x000fe400078ec0ff */
[----:B------:R-:W-:Y:S02]  /*0840*/  LEA.HI R9, R28, R9, RZ, 0x1f ;  /* 0x000000091c097211 */ /* 0x000fe400078ff8ff */
[----:B------:R-:W-:Y:S02]  /*0850*/  LEA.HI R7, R8, R7, RZ, 0x1f ;  /* 0x0000000708077211 */ /* 0x000fe400078ff8ff */
[----:B------:R-:W-:Y:S02]  /*0860*/  LEA.HI R24, R25, R24, RZ, 0x1f ;  /* 0x0000001819187211 */ /* 0x000fe400078ff8ff */
[----:B------:R-:W-:-:S02]  /*0870*/  LEA.HI R26, R27, R26, RZ, 0x1f ;  /* 0x0000001a1b1a7211 */ /* 0x000fc400078ff8ff */
[----:B------:R-:W-:Y:S02]  /*0880*/  LOP3.LUT R8, R9, 0xffff, RZ, 0xc0, !PT ;  /* 0x0000ffff09087812 */ /* 0x000fe400078ec0ff */
[----:B------:R-:W-:Y:S02]  /*0890*/  LOP3.LUT R7, R7, 0xffff, RZ, 0xc0, !PT ;  /* 0x0000ffff07077812 */ /* 0x000fe400078ec0ff */
[----:B------:R-:W-:Y:S02]  /*08a0*/  LOP3.LUT R9, R24, 0xffff, RZ, 0xc0, !PT ;  /* 0x0000ffff18097812 */ /* 0x000fe400078ec0ff */
[----:B------:R-:W-:Y:S02]  /*08b0*/  CS2R R24, SRZ ;  /* 0x0000000000187805 */ /* 0x000fe4000001ff00 */
[----:B------:R-:W-:Y:S02]  /*08c0*/  LOP3.LUT R23, R26, 0xffff, RZ, 0xc0, !PT ;  /* 0x0000ffff1a177812 */ /* 0x000fe400078ec0ff */
[----:B------:R-:W-:-:S02]  /*08d0*/  CS2R R26, SRZ ;  /* 0x00000000001a7805 */ /* 0x000fc4000001ff00 */
[----:B------:R-:W-:Y:S02]  /*08e0*/  SHF.R.U32.HI R7, RZ, 0x2, R7 ;  /* 0x00000002ff077819 */ /* 0x000fe40000011607 */
[----:B------:R-:W-:Y:S02]  /*08f0*/  SHF.R.U32.HI R9, RZ, 0x2, R9 ;  /* 0x00000002ff097819 */ /* 0x000fe40000011609 */
[----:B------:R-:W-:Y:S02]  /*0900*/  SHF.R.U32.HI R8, RZ, 0x2, R8 ;  /* 0x00000002ff087819 */ /* 0x000fe40000011608 */
[----:B------:R-:W-:Y:S02]  /*0910*/  SHF.R.U32.HI R23, RZ, 0x2, R23 ;  /* 0x00000002ff177819 */ /* 0x000fe40000011617 */
[----:B------:R-:W-:Y:S02]  /*0920*/  PRMT R7, R7, 0x9910, RZ ;  /* 0x0000991007077816 */ /* 0x000fe400000000ff */
[----:B------:R-:W-:-:S02]  /*0930*/  PRMT R9, R9, 0x9910, RZ ;  /* 0x0000991009097816 */ /* 0x000fc400000000ff */
[----:B------:R-:W-:Y:S01]  /*0940*/  PRMT R8, R8, 0x9910, RZ ;  /* 0x0000991008087816 */ /* 0x000fe200000000ff */
[----:B------:R-:W-:Y:S01]  /*0950*/  IMAD R7, R7, 0x7, RZ ;  /* 0x0000000707077824 */ /* 0x000fe200078e02ff */
[----:B------:R-:W-:Y:S01]  /*0960*/  PRMT R23, R23, 0x9910, RZ ;  /* 0x0000991017177816 */ /* 0x000fe200000000ff */
[----:B------:R-:W-:Y:S01]  /*0970*/  IMAD R9, R9, 0x7, RZ ;  /* 0x0000000709097824 */ /* 0x000fe200078e02ff */
[----:B------:R-:W-:Y:S01]  /*0980*/  P2R R47, PR, RZ, 0x4 ;  /* 0x00000004ff2f7803 */ /* 0x000fe20000000000 */
[----:B------:R-:W-:Y:S01]  /*0990*/  IMAD R8, R8, 0x7, RZ ;  /* 0x0000000708087824 */ /* 0x000fe200078e02ff */
[----:B------:R-:W-:Y:S01]  /*09a0*/  LEA.HI R5, R31, R30, RZ, 0xc ;  /* 0x0000001e1f057211 */ /* 0x000fe200078f60ff */
[----:B------:R-:W-:Y:S01]  /*09b0*/  IMAD R23, R23, 0x7, RZ ;  /* 0x0000000717177824 */ /* 0x000fe200078e02ff */
[C---:B------:R-:W-:Y:S01]  /*09c0*/  ISETP.GT.U32.AND P2, PT, R29.reuse, 0x172, PT ;  /* 0x000001721d00780c */ /* 0x040fe20003f44070 */
[----:B------:R-:W-:Y:S01]  /*09d0*/  IMAD.MOV R9, RZ, RZ, -R9 ;  /* 0x000000ffff097224 */ /* 0x000fe200078e0a09 */
[----:B------:R-:W-:Y:S01]  /*09e0*/  P2R R55, PR, RZ, 0x1 ;  /* 0x00000001ff377803 */ /* 0x000fe20000000000 */
[----:B------:R-:W-:Y:S01]  /*09f0*/  IMAD.MOV R23, RZ, RZ, -R23 ;  /* 0x000000ffff177224 */ /* 0x000fe200078e0a17 */
[----:B------:R-:W-:Y:S01]  /*0a00*/  ISETP.GT.U32.AND P0, PT, R29, 0x175, PT ;  /* 0x000001751d00780c */ /* 0x000fe20003f04070 */
[----:B------:R-:W-:Y:S01]  /*0a10*/  IMAD.MOV.U32 R30, RZ, RZ, RZ ;  /* 0x000000ffff1e7224 */ /* 0x000fe200078e00ff */
[----:B------:R-:W-:Y:S01]  /*0a20*/  ISETP.GT.U32.OR P2, PT, R5, 0x3, P2 ;  /* 0x000000030500780c */ /* 0x000fe20001744470 */
[----:B------:R-:W-:Y:S01]  /*0a30*/  IMAD.MOV R5, RZ, RZ, -R7 ;  /* 0x000000ffff057224 */ /* 0x000fe200078e0a07 */
[----:B------:R-:W-:Y:S01]  /*0a40*/  ISETP.GT.U32.OR P0, PT, R33, 0x3, P0 ;  /* 0x000000032100780c */ /* 0x000fe20000704470 */
[----:B------:R-:W-:Y:S01]  /*0a50*/  IMAD.MOV R7, RZ, RZ, -R8 ;  /* 0x000000ffff077224 */ /* 0x000fe200078e0a08 */
[----:B------:R-:W-:-:S02]  /*0a60*/  P2R R53, PR, RZ, 0x2 ;  /* 0x00000002ff357803 */ /* 0x000fc40000000000 */
[----:B------:R-:W-:Y:S02]  /*0a70*/  P2R R57, PR, RZ, 0x1 ;  /* 0x00000001ff397803 */ /* 0x000fe40000000000 */
[----:B------:R-:W-:Y:S02]  /*0a80*/  PRMT R36, R9, 0x7710, RZ ;  /* 0x0000771009247816 */ /* 0x000fe400000000ff */
[C---:B------:R-:W-:Y:S02]  /*0a90*/  ISETP.GT.U32.AND P0, PT, R29.reuse, 0x174, PT ;  /* 0x000001741d00780c */ /* 0x040fe40003f04070 */
[----:B------:R-:W-:Y:S01]  /*0aa0*/  ISETP.GT.U32.AND P1, PT, R29, 0x173, PT ;  /* 0x000001731d00780c */ /* 0x000fe20003f24070 */
[----:B------:R-:W-:Y:S01]  /*0ab0*/  IMAD.IADD R36, R3, 0x1, R36 ;  /* 0x0000000103247824 */ /* 0x000fe200078e0224 */
[----:B------:R-:W-:Y:S02]  /*0ac0*/  PRMT R5, R5, 0x7710, RZ ;  /* 0x0000771005057816 */ /* 0x000fe400000000ff */
[----:B------:R-:W-:-:S02]  /*0ad0*/  CS2R R28, SRZ ;  /* 0x00000000001c7805 */ /* 0x000fc4000001ff00 */
[----:B------:R-:W-:Y:S02]  /*0ae0*/  PRMT R7, R7, 0x7710, RZ ;  /* 0x0000771007077816 */ /* 0x000fe400000000ff */
[----:B------:R-:W-:Y:S01]  /*0af0*/  PRMT R9, R23, 0x7710, RZ ;  /* 0x0000771017097816 */ /* 0x000fe200000000ff */
[----:B------:R-:W-:Y:S01]  /*0b00*/  IMAD.MOV.U32 R23, RZ, RZ, RZ ;  /* 0x000000ffff177224 */ /* 0x000fe200078e00ff */
[----:B------:R-:W-:Y:S01]  /*0b10*/  ISETP.GT.U32.OR P0, PT, R34, 0x3, P0 ;  /* 0x000000032200780c */ /* 0x000fe20000704470 */
[----:B------:R-:W-:Y:S01]  /*0b20*/  IMAD.IADD R34, R4, 0x1, R7 ;  /* 0x0000000104227824 */ /* 0x000fe200078e0207 */
[----:B------:R-:W-:Y:S01]  /*0b30*/  ISETP.GT.U32.OR P1, PT, R32, 0x3, P1 ;  /* 0x000000032000780c */ /* 0x000fe20000f24470 */
[----:B------:R-:W-:Y:S01]  /*0b40*/  IMAD.IADD R32, R6, 0x1, R5 ;  /* 0x0000000106207824 */ /* 0x000fe200078e0205 */
[-C--:B------:R-:W-:Y:S01]  /*0b50*/  LEA.HI R11, R11, R22.reuse, RZ, 0xc ;  /* 0x000000160b0b7211 */ /* 0x080fe200078f60ff */
[----:B------:R-:W-:Y:S01]  /*0b60*/  IMAD.IADD R38, R2, 0x1, R9 ;  /* 0x0000000102267824 */ /* 0x000fe200078e0209 */
[----:B------:R-:W-:-:S02]  /*0b70*/  LEA.HI R13, R13, R22, RZ, 0xc ;  /* 0x000000160d0d7211 */ /* 0x000fc400078f60ff */
[----:B------:R-:W-:Y:S02]  /*0b80*/  LEA.HI R22, R31, R22, RZ, 0xc ;  /* 0x000000161f167211 */ /* 0x000fe400078f60ff */
[----:B------:R-:W-:Y:S02]  /*0b90*/  P2R R43, PR, RZ, 0x10 ;  /* 0x00000010ff2b7803 */ /* 0x000fe40000000000 */
[----:B------:R-:W-:Y:S02]  /*0ba0*/  P2R R45, PR, RZ, 0x8 ;  /* 0x00000008ff2d7803 */ /* 0x000fe40000000000 */
[----:B------:R-:W-:Y:S02]  /*0bb0*/  LOP3.LUT R32, R32, 0xffff, RZ, 0xc0, !PT ;  /* 0x0000ffff20207812 */ /* 0x000fe400078ec0ff */
[----:B------:R-:W-:Y:S02]  /*0bc0*/  LOP3.LUT R34, R34, 0xffff, RZ, 0xc0, !PT ;  /* 0x0000ffff22227812 */ /* 0x000fe400078ec0ff */
[----:B------:R-:W-:-:S02]  /*0bd0*/  LOP3.LUT R36, R36, 0xffff, RZ, 0xc0, !PT ;  /* 0x0000ffff24247812 */ /* 0x000fc400078ec0ff */
[----:B-1----:R-:W-:-:S07]  /*0be0*/  LOP3.LUT R38, R38, 0xffff, RZ, 0xc0, !PT ;  /* 0x0000ffff26267812 */ /* 0x002fce00078ec0ff */
.L_x_23:
[----:B------:R-:W0:Y:S01]  /*0bf0*/  S2R R2, SR_TID.Y ;  /* 0x0000000000027919 */ /* 0x000e220000002200 */
[----:B------:R-:W-:Y:S01]  /*0c00*/  IMAD.MOV.U32 R6, RZ, RZ, 0x7 ;  /* 0x00000007ff067424 */ /* 0x000fe200078e00ff */
[----:B------:R-:W1:Y:S01]  /*0c10*/  S2R R31, SR_TID.Z ;  /* 0x00000000001f7919 */ /* 0x000e620000002300 */
[----:B------:R-:W-:Y:S01]  /*0c20*/  IMAD.MOV.U32 R82, RZ, RZ, RZ ;  /* 0x000000ffff527224 */ /* 0x000fe200078e00ff */
[----:B------:R-:W1:Y:S01]  /*0c30*/  S2R R40, SR_TID.Y ;  /* 0x0000000000287919 */ /* 0x000e620000002200 */
[----:B------:R-:W-:Y:S01]  /*0c40*/  CS2R R60, SRZ ;  /* 0x00000000003c7805 */ /* 0x000fe2000001ff00 */
[----:B------:R-:W-:Y:S01]  /*0c50*/  IMAD.MOV.U32 R73, RZ, RZ, RZ ;  /* 0x000000ffff497224 */ /* 0x000fe200078e00ff */
[----:B------:R-:W-:Y:S02]  /*0c60*/  CS2R R58, SRZ ;  /* 0x00000000003a7805 */ /* 0x000fe4000001ff00 */
[----:B------:R-:W-:Y:S01]  /*0c70*/  CS2R R70, SRZ ;  /* 0x0000000000467805 */ /* 0x000fe2000001ff00 */
[----:B------:R-:W-:-:S02]  /*0c80*/  IMAD.MOV.U32 R50, RZ, RZ, RZ ;  /* 0x000000ffff327224 */ /* 0x000fc400078e00ff */
[----:B------:R-:W-:Y:S02]  /*0c90*/  IMAD.MOV.U32 R52, RZ, RZ, RZ ;  /* 0x000000ffff347224 */ /* 0x000fe400078e00ff */
[----:B------:R-:W-:Y:S01]  /*0ca0*/  IMAD.MOV.U32 R80, RZ, RZ, RZ ;  /* 0x000000ffff507224 */ /* 0x000fe200078e00ff */
[----:B------:R-:W2:Y:S01]  /*0cb0*/  S2R R42, SR_CgaCtaId ;  /* 0x00000000002a7919 */ /* 0x000ea20000008800 */
[----:B------:R-:W-:Y:S01]  /*0cc0*/  MOV R9, 0x400 ;  /* 0x0000040000097802 */ /* 0x000fe20000000f00 */
[----:B------:R-:W-:Y:S01]  /*0cd0*/  BAR.SYNC.DEFER_BLOCKING 0x0 ;  /* 0x0000000000007b1d */ /* 0x000fe20000010000 */
[----:B0-----:R-:W-:-:S05]  /*0ce0*/  PRMT R8, R2, 0x9910, RZ ;  /* 0x0000991002087816 */ /* 0x001fca00000000ff */
[----:B------:R-:W-:Y:S02]  /*0cf0*/  IMAD R8, R8, 0x18, RZ ;  /* 0x0000001808087824 */ /* 0x000fe400078e02ff */
[----:B-1----:R-:W-:-:S03]  /*0d00*/  IMAD R72, R31, 0x7, R40 ;  /* 0x000000071f487824 */ /* 0x002fc600078e0228 */
[----:B------:R-:W-:Y:S01]  /*0d10*/  LOP3.LUT R2, R8, 0xffff, RZ, 0xc0, !PT ;  /* 0x0000ffff08027812 */ /* 0x000fe200078ec0ff */
[----:B------:R-:W-:-:S04]  /*0d20*/  IMAD R5, R72, 0x18, R23 ;  /* 0x0000001848057824 */ /* 0x000fc800078e0217 */
[----:B------:R-:W-:Y:S02]  /*0d30*/  IMAD R2, R2, 0x4925, RZ ;  /* 0x0000492502027824 */ /* 0x000fe400078e02ff */
[----:B------:R-:W-:-:S03]  /*0d40*/  IMAD R5, R5, R6, -0x7 ;  /* 0xfffffff905057424 */ /* 0x000fc600078e0206 */
[----:B------:R-:W-:-:S04]  /*0d50*/  SHF.R.U32.HI R2, RZ, 0x11, R2 ;  /* 0x00000011ff027819 */ /* 0x000fc80000011602 */
[----:B------:R-:W-:-:S05]  /*0d60*/  PRMT R2, R2, 0x9910, RZ ;  /* 0x0000991002027816 */ /* 0x000fca00000000ff */
[----:B------:R-:W-:-:S04]  /*0d70*/  IMAD R2, R2, 0x7, RZ ;  /* 0x0000000702027824 */ /* 0x000fc800078e02ff */
[----:B------:R-:W-:-:S05]  /*0d80*/  IMAD.MOV R2, RZ, RZ, -R2 ;  /* 0x000000ffff027224 */ /* 0x000fca00078e0a02 */
[----:B------:R-:W-:-:S05]  /*0d90*/  PRMT R3, R2, 0x7710, RZ ;  /* 0x0000771002037816 */ /* 0x000fca00000000ff */
[----:B------:R-:W-:Y:S02]  /*0da0*/  IMAD.IADD R4, R8, 0x1, R3 ;  /* 0x0000000108047824 */ /* 0x000fe400078e0203 */
[----:B------:R-:W0:Y:S03]  /*0db0*/  LDC.64 R2, c[0x0][0x380] ;  /* 0x0000e000ff027b82 */ /* 0x000e260000000a00 */
[----:B------:R-:W-:-:S05]  /*0dc0*/  LOP3.LUT R4, R4, 0xffff, RZ, 0xc0, !PT ;  /* 0x0000ffff04047812 */ /* 0x000fca00078ec0ff */
[----:B------:R-:W-:Y:S01]  /*0dd0*/  IMAD.IADD R7, R4, 0x1, R23 ;  /* 0x0000000104077824 */ /* 0x000fe200078e0217 */
[----:B------:R-:W-:-:S04]  /*0de0*/  LOP3.LUT P4, R4, R23, RZ, R4, 0xfa, !PT ;  /* 0x000000ff17047212 */ /* 0x000fc8000788fa04 */
[----:B------:R-:W-:-:S04]  /*0df0*/  LOP3.LUT P3, RZ, R7, 0x8, RZ, 0xc0, !PT ;  /* 0x0000000807ff7812 */ /* 0x000fc8000786c0ff */
[----:B------:R-:W-:Y:S02]  /*0e00*/  PLOP3.LUT P4, PT, P4, P3, PT, 0x8f, 0xf8 ;  /* 0x0000000000f8781c */ /* 0x000fe40002787177 */
[----:B------:R-:W-:Y:S01]  /*0e10*/  ISETP.EQ.OR P3, PT, R4, RZ, P3 ;  /* 0x000000ff0400720c */ /* 0x000fe20001f62670 */
[----:B------:R-:W-:Y:S02]  /*0e20*/  VIADD R4, R8, 0x1 ;  /* 0x0000000108047836 */ /* 0x000fe40000000000 */
[----:B0-----:R-:W-:-:S03]  /*0e30*/  IMAD.WIDE R2, R5, 0x4, R2 ;  /* 0x0000000405027825 */ /* 0x001fc600078e0202 */
[----:B------:R-:W-:-:S05]  /*0e40*/  LOP3.LUT R5, R4, 0xffff, RZ, 0xc0, !PT ;  /* 0x0000ffff04057812 */ /* 0x000fca00078ec0ff */
[----:B------:R-:W-:Y:S01]  /*0e50*/  IMAD R5, R5, 0x4925, RZ ;  /* 0x0000492505057824 */ /* 0x000fe200078e02ff */
[----:B------:R-:W3:Y:S04]  /*0e60*/  @!P4 LDG.E.CONSTANT R82, desc[UR6][R2.64] ;  /* 0x000000060252c981 */ /* 0x000ee8000c1e9900 */
[----:B------:R-:W-:Y:S01]  /*0e70*/  SHF.R.U32.HI R5, RZ, 0x11, R5 ;  /* 0x00000011ff057819 */ /* 0x000fe20000011605 */
[----:B------:R-:W4:Y:S03]  /*0e80*/  @!P3 LDG.E.CONSTANT R61, desc[UR6][R2.64+0x4] ;  /* 0x00000406023db981 */ /* 0x000f26000c1e9900 */
[----:B------:R-:W-:Y:S01]  /*0e90*/  PRMT R5, R5, 0x9910, RZ ;  /* 0x0000991005057816 */ /* 0x000fe200000000ff */
[----:B------:R-:W5:Y:S04]  /*0ea0*/  @!P3 LDG.E.CONSTANT R73, desc[UR6][R2.64+0x8] ;  /* 0x000008060249b981 */ /* 0x000f68000c1e9900 */
[----:B------:R-:W-:Y:S01]  /*0eb0*/  IMAD R5, R5, 0x7, RZ ;  /* 0x0000000705057824 */ /* 0x000fe200078e02ff */
[----:B------:R-:W5:Y:S03]  /*0ec0*/  @!P3 LDG.E.CONSTANT R59, desc[UR6][R2.64+0xc] ;  /* 0x00000c06023bb981 */ /* 0x000f66000c1e9900 */
[----:B------:R-:W-:Y:S01]  /*0ed0*/  IMAD.MOV R5, RZ, RZ, -R5 ;  /* 0x000000ffff057224 */ /* 0x000fe200078e0a05 */
[----:B------:R-:W5:Y:S04]  /*0ee0*/  @!P3 LDG.E.CONSTANT R70, desc[UR6][R2.64+0x10] ;  /* 0x000010060246b981 */ /* 0x000f68000c1e9900 */
[----:B------:R-:W-:Y:S01]  /*0ef0*/  PRMT R5, R5, 0x7710, RZ ;  /* 0x0000771005057816 */ /* 0x000fe200000000ff */
[----:B------:R-:W5:Y:S04]  /*0f00*/  @!P3 LDG.E.CONSTANT R50, desc[UR6][R2.64+0x14] ;  /* 0x000014060232b981 */ /* 0x000f68000c1e9900 */
[----:B------:R-:W-:Y:S01]  /*0f10*/  IMAD.IADD R5, R4, 0x1, R5 ;  /* 0x0000000104057824 */ /* 0x000fe200078e0205 */
[----:B------:R-:W5:Y:S04]  /*0f20*/  @!P3 LDG.E.CONSTANT R52, desc[UR6][R2.64+0x18] ;  /* 0x000018060234b981 */ /* 0x000f68000c1e9900 */
[----:B------:R-:W-:-:S05]  /*0f30*/  LOP3.LUT R4, R5, 0xffff, RZ, 0xc0, !PT ;  /* 0x0000ffff05047812 */ /* 0x000fca00078ec0ff */
[----:B------:R-:W-:Y:S01]  /*0f40*/  IMAD.IADD R5, R4, 0x1, R23 ;  /* 0x0000000104057824 */ /* 0x000fe200078e0217 */
[----:B------:R-:W-:-:S04]  /*0f50*/  LOP3.LUT P4, R4, R23, RZ, R4, 0xfa, !PT ;  /* 0x000000ff17047212 */ /* 0x000fc8000788fa04 */
[----:B------:R-:W-:-:S04]  /*0f60*/  LOP3.LUT P3, RZ, R5, 0x8, RZ, 0xc0, !PT ;  /* 0x0000000805ff7812 */ /* 0x000fc8000786c0ff */
[----:B------:R-:W-:Y:S02]  /*0f70*/  PLOP3.LUT P4, PT, P4, P3, PT, 0x8f, 0xf8 ;  /* 0x0000000000f8781c */ /* 0x000fe40002787177 */
[----:B------:R-:W-:Y:S01]  /*0f80*/  ISETP.EQ.OR P3, PT, R4, RZ, P3 ;  /* 0x000000ff0400720c */ /* 0x000fe20001f62670 */
[----:B------:R-:W-:Y:S02]  /*0f90*/  IMAD.MOV.U32 R4, RZ, RZ, RZ ;  /* 0x000000ffff047224 */ /* 0x000fe400078e00ff */
[----:B------:R-:W-:-:S08]  /*0fa0*/  VIADD R5, R8, 0x2 ;  /* 0x0000000208057836 */ /* 0x000fd00000000000 */
[----:B------:R-:W3:Y:S01]  /*0fb0*/  @!P4 LDG.E.CONSTANT R80, desc[UR6][R2.64+0x1c] ;  /* 0x00001c060250c981 */ /* 0x000ee2000c1e9900 */
[----:B------:R-:W-:Y:S02]  /*0fc0*/  LOP3.LUT R6, R5, 0xffff, RZ, 0xc0, !PT ;  /* 0x0000ffff05067812 */ /* 0x000fe400078ec0ff */
[----:B------:R-:W-:Y:S01]  /*0fd0*/  CS2R R68, SRZ ;  /* 0x0000000000447805 */ /* 0x000fe2000001ff00 */
[----:B------:R-:W4:Y:S02]  /*0fe0*/  @!P3 LDG.E.CONSTANT R4, desc[UR6][R2.64+0x34] ;  /* 0x000034060204b981 */ /* 0x000f24000c1e9900 */
[----:B------:R-:W-:-:S05]  /*0ff0*/  IMAD R6, R6, 0x4925, RZ ;  /* 0x0000492506067824 */ /* 0x000fca00078e02ff */
[----:B------:R-:W-:-:S04]  /*1000*/  SHF.R.U32.HI R6, RZ, 0x11, R6 ;  /* 0x00000011ff067819 */ /* 0x000fc80000011606 */
[----:B------:R-:W-:-:S05]  /*1010*/  PRMT R6, R6, 0x9910, RZ ;  /* 0x0000991006067816 */ /* 0x000fca00000000ff */
[----:B------:R-:W-:-:S04]  /*1020*/  IMAD R6, R6, 0x7, RZ ;  /* 0x0000000706067824 */ /* 0x000fc800078e02ff */
[----:B------:R-:W-:-:S05]  /*1030*/  IMAD.MOV R6, RZ, RZ, -R6 ;  /* 0x000000ffff067224 */ /* 0x000fca00078e0a06 */
[----:B------:R-:W-:-:S05]  /*1040*/  PRMT R6, R6, 0x7710, RZ ;  /* 0x0000771006067816 */ /* 0x000fca00000000ff */
[----:B------:R-:W-:-:S05]  /*1050*/  IMAD.IADD R6, R5, 0x1, R6 ;  /* 0x0000000105067824 */ /* 0x000fca00078e0206 */
[----:B------:R-:W-:-:S05]  /*1060*/  LOP3.LUT R6, R6, 0xffff, RZ, 0xc0, !PT ;  /* 0x0000ffff06067812 */ /* 0x000fca00078ec0ff */
[----:B------:R-:W-:-:S05]  /*1070*/  IMAD.IADD R5, R6, 0x1, R23 ;  /* 0x0000000106057824 */ /* 0x000fca00078e0217 */
[----:B------:R-:W-:Y:S02]  /*1080*/  LOP3.LUT P4, RZ, R5, 0x8, RZ, 0xc0, !PT ;  /* 0x0000000805ff7812 */ /* 0x000fe4000788c0ff */
[----:B------:R-:W-:-:S04]  /*1090*/  LOP3.LUT P5, R5, R23, RZ, R6, 0xfa, !PT ;  /* 0x000000ff17057212 */ /* 0x000fc800078afa06 */
[----:B------:R-:W-:Y:S02]  /*10a0*/  PLOP3.LUT P5, PT, P5, P4, PT, 0x8f, 0xf8 ;  /* 0x0000000000f8781c */ /* 0x000fe40002fa9177 */
[----:B------:R-:W-:Y:S01]  /*10b0*/  ISETP.EQ.OR P4, PT, R5, RZ, P4 ;  /* 0x000000ff0500720c */ /* 0x000fe20002782670 */
[----:B------:R-:W-:-:S05]  /*10c0*/  VIADD R5, R8, 0x3 ;  /* 0x0000000308057836 */ /* 0x000fca0000000000 */
[----:B------:R-:W-:-:S05]  /*10d0*/  LOP3.LUT R6, R5, 0xffff, RZ, 0xc0, !PT ;  /* 0x0000ffff05067812 */ /* 0x000fca00078ec0ff */
[----:B------:R-:W-:Y:S01]  /*10e0*/  IMAD R6, R6, 0x4925, RZ ;  /* 0x0000492506067824 */ /* 0x000fe200078e02ff */
[----:B------:R-:W-:Y:S01]  /*10f0*/  CS2R R62, SRZ ;  /* 0x00000000003e7805 */ /* 0x000fe2000001ff00 */
[----:B------:R-:W-:Y:S01]  /*1100*/  VIADD R7, R8, 0x4 ;  /* 0x0000000408077836 */ /* 0x000fe20000000000 */
[----:B------:R-:W-:Y:S01]  /*1110*/  CS2R R66, SRZ ;  /* 0x0000000000427805 */ /* 0x000fe2000001ff00 */
[----:B------:R-:W-:Y:S01]  /*1120*/  IMAD.MOV.U32 R86, RZ, RZ, RZ ;  /* 0x000000ffff567224 */ /* 0x000fe200078e00ff */
[----:B------:R-:W-:Y:S01]  /*1130*/  SHF.R.U32.HI R6, RZ, 0x11, R6 ;  /* 0x00000011ff067819 */ /* 0x000fe20000011606 */
[----:B------:R-:W-:Y:S01]  /*1140*/  IMAD.MOV.U32 R84, RZ, RZ, RZ ;  /* 0x000000ffff547224 */ /* 0x000fe200078e00ff */
[----:B------:R-:W-:Y:S01]  /*1150*/  CS2R R74, SRZ ;  /* 0x00000000004a7805 */ /* 0x000fe2000001ff00 */
[----:B------:R-:W-:Y:S01]  /*1160*/  IMAD.MOV.U32 R56, RZ, RZ, RZ ;  /* 0x000000ffff387224 */ /* 0x000fe200078e00ff */
[----:B------:R-:W-:Y:S01]  /*1170*/  PRMT R6, R6, 0x9910, RZ ;  /* 0x0000991006067816 */ /* 0x000fe200000000ff */
[----:B------:R-:W-:Y:S01]  /*1180*/  IMAD.MOV.U32 R54, RZ, RZ, RZ ;  /* 0x000000ffff367224 */ /* 0x000fe200078e00ff */
[----:B------:R-:W-:Y:S01]  /*1190*/  LOP3.LUT R65, R7, 0xffff, RZ, 0xc0, !PT ;  /* 0x0000ffff07417812 */ /* 0x000fe200078ec0ff */
[----:B------:R-:W-:Y:S01]  /*11a0*/  IMAD.MOV.U32 R44, RZ, RZ, RZ ;  /* 0x000000ffff2c7224 */ /* 0x000fe200078e00ff */
[----:B--2---:R-:W-:Y:S01]  /*11b0*/  LEA R33, R42, R9, 0x18 ;  /* 0x000000092a217211 */ /* 0x004fe200078ec0ff */
[----:B------:R-:W-:Y:S01]  /*11c0*/  IMAD R6, R6, 0x7, RZ ;  /* 0x0000000706067824 */ /* 0x000fe200078e02ff */
[----:B------:R-:W2:Y:S01]  /*11d0*/  @!P3 LDG.E.CONSTANT R67, desc[UR6][R2.64+0x20] ;  /* 0x000020060243b981 */ /* 0x000ea2000c1e9900 */
[----:B------:R-:W-:-:S02]  /*11e0*/  IMAD R65, R65, 0x4925, RZ ;  /* 0x0000492541417824 */ /* 0x000fc400078e02ff */
[----:B------:R-:W-:Y:S01]  /*11f0*/  IMAD.MOV R6, RZ, RZ, -R6 ;  /* 0x000000ffff067224 */ /* 0x000fe200078e0a06 */
[----:B------:R-:W5:Y:S02]  /*1200*/  @!P3 LDG.E.CONSTANT R63, desc[UR6][R2.64+0x24] ;  /* 0x00002406023fb981 */ /* 0x000f64000c1e9900 */
[----:B------:R-:W-:Y:S02]  /*1210*/  SHF.R.U32.HI R65, RZ, 0x11, R65 ;  /* 0x00000011ff417819 */ /* 0x000fe40000011641 */
[----:B------:R-:W-:Y:S01]  /*1220*/  PRMT R6, R6, 0x7710, RZ ;  /* 0x0000771006067816 */ /* 0x000fe200000000ff */
[----:B------:R-:W-:Y:S01]  /*1230*/  IMAD.MOV.U32 R46, RZ, RZ, RZ ;  /* 0x000000ffff2e7224 */ /* 0x000fe200078e00ff */
[----:B------:R-:W-:Y:S01]  /*1240*/  PRMT R65, R65, 0x9910, RZ ;  /* 0x0000991041417816 */ /* 0x000fe200000000ff */
[----:B------:R-:W-:Y:S01]  /*1250*/  IMAD.MOV.U32 R64, RZ, RZ, RZ ;  /* 0x000000ffff407224 */ /* 0x000fe200078e00ff */
[----:B------:R-:W5:Y:S01]  /*1260*/  @!P3 LDG.E.CONSTANT R86, desc[UR6][R2.64+0x28] ;  /* 0x000028060256b981 */ /* 0x000f62000c1e9900 */
[----:B------:R-:W-:-:S02]  /*1270*/  IMAD.IADD R6, R5, 0x1, R6 ;  /* 0x0000000105067824 */ /* 0x000fc400078e0206 */
[----:B------:R-:W-:Y:S01]  /*1280*/  IMAD R65, R65, 0x7, RZ ;  /* 0x0000000741417824 */ /* 0x000fe200078e02ff */
[----:B------:R-:W5:Y:S02]  /*1290*/  @!P3 LDG.E.CONSTANT R84, desc[UR6][R2.64+0x2c] ;  /* 0x00002c060254b981 */ /* 0x000f64000c1e9900 */
[----:B------:R-:W-:Y:S01]  /*12a0*/  LOP3.LUT R6, R6, 0xffff, RZ, 0xc0, !PT ;  /* 0x0000ffff06067812 */ /* 0x000fe200078ec0ff */
[----:B------:R-:W-:Y:S01]  /*12b0*/  IMAD R72, R72, 0xd8, RZ ;  /* 0x000000d848487824 */ /* 0x000fe200078e02ff */
[----:B------:R-:W5:Y:S01]  /*12c0*/  @!P3 LDG.E.CONSTANT R75, desc[UR6][R2.64+0x30] ;  /* 0x00003006024bb981 */ /* 0x000f62000c1e9900 */
[----:B------:R-:W-:Y:S02]  /*12d0*/  IMAD.MOV R65, RZ, RZ, -R65 ;  /* 0x000000ffff417224 */ /* 0x000fe400078e0a41 */
[----:B------:R-:W-:Y:S01]  /*12e0*/  IMAD.IADD R5, R6, 0x1, R23 ;  /* 0x0000000106057824 */ /* 0x000fe200078e0217 */
[----:B------:R-:W5:Y:S01]  /*12f0*/  @!P4 LDG.E.CONSTANT R56, desc[UR6][R2.64+0x3c] ;  /* 0x00003c060238c981 */ /* 0x000f62000c1e9900 */
[----:B------:R-:W-:Y:S01]  /*1300*/  IMAD R35, R72, 0x4, R33 ;  /* 0x0000000448237824 */ /* 0x000fe200078e0221 */
[----:B------:R-:W-:-:S02]  /*1310*/  PRMT R72, R65, 0x7710, RZ ;  /* 0x0000771041487816 */ /* 0x000fc400000000ff */
[----:B------:R-:W5:Y:S01]  /*1320*/  @!P4 LDG.E.CONSTANT R54, desc[UR6][R2.64+0x40] ;  /* 0x000040060236c981 */ /* 0x000f62000c1e9900 */
[----:B------:R-:W-:-:S03]  /*1330*/  LOP3.LUT P3, RZ, R5, 0x8, RZ, 0xc0, !PT ;  /* 0x0000000805ff7812 */ /* 0x000fc6000786c0ff */
[----:B------:R-:W5:Y:S04]  /*1340*/  @!P4 LDG.E.CONSTANT R44, desc[UR6][R2.64+0x44] ;  /* 0x00004406022cc981 */ /* 0x000f68000c1e9900 */
[----:B------:R-:W5:Y:S04]  /*1350*/  @!P4 LDG.E.CONSTANT R46, desc[UR6][R2.64+0x48] ;  /* 0x00004806022ec981 */ /* 0x000f68000c1e9900 */
[----:B------:R-:W5:Y:S04]  /*1360*/  @!P4 LDG.E.CONSTANT R62, desc[UR6][R2.64+0x4c] ;  /* 0x00004c06023ec981 */ /* 0x000f68000c1e9900 */
[----:B------:R-:W5:Y:S01]  /*1370*/  @!P4 LDG.E.CONSTANT R64, desc[UR6][R2.64+0x50] ;  /* 0x000050060240c981 */ /* 0x000f62000c1e9900 */
[----:B------:R-:W-:Y:S01]  /*1380*/  LOP3.LUT P4, R5, R23, RZ, R6, 0xfa, !PT ;  /* 0x000000ff17057212 */ /* 0x000fe2000788fa06 */
[----:B------:R-:W-:-:S02]  /*1390*/  IMAD.IADD R72, R7, 0x1, R72 ;  /* 0x0000000107487824 */ /* 0x000fc400078e0248 */
[----:B------:R-:W-:Y:S01]  /*13a0*/  IMAD.MOV.U32 R48, RZ, RZ, RZ ;  /* 0x000000ffff307224 */ /* 0x000fe200078e00ff */
[----:B------:R-:W-:Y:S01]  /*13b0*/  PLOP3.LUT P4, PT, P4, P3, PT, 0x8f, 0xf8 ;  /* 0x0000000000f8781c */ /* 0x000fe20002787177 */
[----:B------:R-:W-:Y:S01]  /*13c0*/  IMAD.MOV.U32 R78, RZ, RZ, RZ ;  /* 0x000000ffff4e7224 */ /* 0x000fe200078e00ff */
[----:B------:R-:W-:Y:S01]  /*13d0*/  ISETP.EQ.OR P3, PT, R5, RZ, P3 ;  /* 0x000000ff0500720c */ /* 0x000fe20001f62670 */
[----:B------:R-:W-:Y:S01]  /*13e0*/  IMAD.MOV.U32 R5, RZ, RZ, RZ ;  /* 0x000000ffff057224 */ /* 0x000fe200078e00ff */
[----:B------:R-:W-:Y:S01]  /*13f0*/  LOP3.LUT R72, R72, 0xffff, RZ, 0xc0, !PT ;  /* 0x0000ffff48487812 */ /* 0x000fe200078ec0ff */
[----:B------:R-:W-:Y:S01]  /*1400*/  IMAD.MOV.U32 R6, RZ, RZ, RZ ;  /* 0x000000ffff067224 */ /* 0x000fe200078e00ff */
[----:B------:R-:W5:Y:S07]  /*1410*/  @!P5 LDG.E.CONSTANT R68, desc[UR6][R2.64+0x38] ;  /* 0x000038060244d981 */ /* 0x000f6e000c1e9900 */
[----:B------:R-:W5:Y:S04]  /*1420*/  @!P4 LDG.E.CONSTANT R66, desc[UR6][R2.64+0x54] ;  /* 0x000054060242c981 */ /* 0x000f68000c1e9900 */
[----:B------:R-:W5:Y:S04]  /*1430*/  @!P3 LDG.E.CONSTANT R6, desc[UR6][R2.64+0x6c] ;  /* 0x00006c060206b981 */ /* 0x000f68000c1e9900 */
[----:B------:R-:W5:Y:S04]  /*1440*/  @!P3 LDG.E.CONSTANT R71, desc[UR6][R2.64+0x58] ;  /* 0x000058060247b981 */ /* 0x000f68000c1e9900 */
[----:B------:R-:W5:Y:S04]  /*1450*/  @!P3 LDG.E.CONSTANT R60, desc[UR6][R2.64+0x5c] ;  /* 0x00005c06023cb981 */ /* 0x000f68000c1e9900 */
[----:B------:R-:W5:Y:S04]  /*1460*/  @!P3 LDG.E.CONSTANT R58, desc[UR6][R2.64+0x60] ;  /* 0x00006006023ab981 */ /* 0x000f68000c1e9900 */
[----:B------:R-:W5:Y:S04]  /*1470*/  @!P3 LDG.E.CONSTANT R48, desc[UR6][R2.64+0x64] ;  /* 0x000064060230b981 */ /* 0x000f68000c1e9900 */
[----:B------:R-:W5:Y:S01]  /*1480*/  @!P3 LDG.E.CONSTANT R78, desc[UR6][R2.64+0x68] ;  /* 0x00006806024eb981 */ /* 0x000f62000c1e9900 */
[----:B------:R-:W-:-:S02]  /*1490*/  IMAD.MOV.U32 R88, RZ, RZ, RZ ;  /* 0x000000ffff587224 */ /* 0x000fc400078e00ff */
[----:B------:R-:W-:Y:S02]  /*14a0*/  IMAD.MOV.U32 R90, RZ, RZ, RZ ;  /* 0x000000ffff5a7224 */ /* 0x000fe400078e00ff */
[----:B------:R-:W-:Y:S02]  /*14b0*/  IMAD.MOV.U32 R65, RZ, RZ, RZ ;  /* 0x000000ffff417224 */ /* 0x000fe400078e00ff */
[----:B------:R-:W-:Y:S02]  /*14c0*/  IMAD.MOV.U32 R76, RZ, RZ, RZ ;  /* 0x000000ffff4c7224 */ /* 0x000fe400078e00ff */
[----:B------:R-:W-:Y:S01]  /*14d0*/  IMAD.MOV.U32 R92, RZ, RZ, RZ ;  /* 0x000000ffff5c7224 */ /* 0x000fe200078e00ff */
[----:B----4-:R0:W-:Y:S02]  /*14e0*/  STS.64 [R35+0x40], R4 ;  /* 0x0000400423007388 */ /* 0x0101e40000000a00 */
[----:B0-----:R-:W-:-:S05]  /*14f0*/  IMAD.IADD R4, R72, 0x1, R23 ;  /* 0x0000000148047824 */ /* 0x001fca00078e0217 */
[----:B------:R-:W-:Y:S02]  /*1500*/  LOP3.LUT P3, RZ, R4, 0x8, RZ, 0xc0, !PT ;  /* 0x0000000804ff7812 */ /* 0x000fe4000786c0ff */
[----:B------:R-:W-:-:S04]  /*1510*/  LOP3.LUT P4, R4, R23, RZ, R72, 0xfa, !PT ;  /* 0x000000ff17047212 */ /* 0x000fc8000788fa48 */
[----:B------:R-:W-:Y:S02]  /*1520*/  PLOP3.LUT P4, PT, P4, P3, PT, 0x8f, 0xf8 ;  /* 0x0000000000f8781c */ /* 0x000fe40002787177 */
[----:B------:R-:W-:Y:S01]  /*1530*/  ISETP.EQ.OR P3, PT, R4, RZ, P3 ;  /* 0x000000ff0400720c */ /* 0x000fe20001f62670 */
[----:B------:R-:W-:-:S05]  /*1540*/  VIADD R4, R8, 0x5 ;  /* 0x0000000508047836 */ /* 0x000fca0000000000 */
[----:B------:R-:W-:-:S05]  /*1550*/  LOP3.LUT R5, R4, 0xffff, RZ, 0xc0, !PT ;  /* 0x0000ffff04057812 */ /* 0x000fca00078ec0ff */
[----:B------:R-:W-:Y:S01]  /*1560*/  IMAD R5, R5, 0x4925, RZ ;  /* 0x0000492505057824 */ /* 0x000fe200078e02ff */
[----:B------:R-:W4:Y:S04]  /*1570*/  @!P4 LDG.E.CONSTANT R88, desc[UR6][R2.64+0x70] ;  /* 0x000070060258c981 */ /* 0x000f28000c1e9900 */
[----:B------:R-:W-:Y:S01]  /*1580*/  SHF.R.U32.HI R5, RZ, 0x11, R5 ;  /* 0x00000011ff057819 */ /* 0x000fe20000011605 */
[----:B------:R-:W-:Y:S01]  /*1590*/  IMAD.MOV.U32 R72, RZ, RZ, RZ ;  /* 0x000000ffff487224 */ /* 0x000fe200078e00ff */
[----:B------:R-:W4:Y:S02]  /*15a0*/  @!P3 LDG.E.CONSTANT R90, desc[UR6][R2.64+0x74] ;  /* 0x00007406025ab981 */ /* 0x000f24000c1e9900 */
[----:B------:R-:W-:Y:S02]  /*15b0*/  PRMT R5, R5, 0x9910, RZ ;  /* 0x0000991005057816 */ /* 0x000fe400000000ff */
[----:B------:R-:W4:Y:S03]  /*15c0*/  @!P3 LDG.E.CONSTANT R65, desc[UR6][R2.64+0x78] ;  /* 0x000078060241b981 */ /* 0x000f26000c1e9900 */
[----:B------:R-:W-:Y:S01]  /*15d0*/  IMAD R5, R5, 0x7, RZ ;  /* 0x0000000705057824 */ /* 0x000fe200078e02ff */
[----:B------:R-:W4:Y:S03]  /*15e0*/  @!P3 LDG.E.CONSTANT R72, desc[UR6][R2.64+0x7c] ;  /* 0x00007c060248b981 */ /* 0x000f26000c1e9900 */
[----:B------:R-:W-:Y:S01]  /*15f0*/  IMAD.MOV R5, RZ, RZ, -R5 ;  /* 0x000000ffff057224 */ /* 0x000fe200078e0a05 */
[----:B------:R-:W4:Y:S04]  /*1600*/  @!P3 LDG.E.CONSTANT R76, desc[UR6][R2.64+0x80] ;  /* 0x00008006024cb981 */ /* 0x000f28000c1e9900 */
[----:B------:R-:W-:Y:S01]  /*1610*/  PRMT R5, R5, 0x7710, RZ ;  /* 0x0000771005057816 */ /* 0x000fe200000000ff */
[----:B------:R-:W4:Y:S04]  /*1620*/  @!P3 LDG.E.CONSTANT R74, desc[UR6][R2.64+0x84] ;  /* 0x00008406024ab981 */ /* 0x000f28000c1e9900 */
[----:B------:R-:W-:Y:S01]  /*1630*/  IMAD.IADD R5, R4, 0x1, R5 ;  /* 0x0000000104057824 */ /* 0x000fe200078e0205 */
[----:B------:R-:W4:Y:S04]  /*1640*/  @!P3 LDG.E.CONSTANT R92, desc[UR6][R2.64+0x88] ;  /* 0x00008806025cb981 */ /* 0x000f28000c1e9900 */
[----:B------:R-:W-:-:S05]  /*1650*/  LOP3.LUT R4, R5, 0xffff, RZ, 0xc0, !PT ;  /* 0x0000ffff05047812 */ /* 0x000fca00078ec0ff */
[----:B------:R-:W-:Y:S01]  /*1660*/  IMAD.IADD R5, R4, 0x1, R23 ;  /* 0x0000000104057824 */ /* 0x000fe200078e0217 */
[----:B------:R-:W-:-:S04]  /*1670*/  LOP3.LUT P4, R4, R23, RZ, R4, 0xfa, !PT ;  /* 0x000000ff17047212 */ /* 0x000fc8000788fa04 */
[----:B------:R-:W-:-:S04]  /*1680*/  LOP3.LUT P3, RZ, R5, 0x8, RZ, 0xc0, !PT ;  /* 0x0000000805ff7812 */ /* 0x000fc8000786c0ff */
[----:B------:R-:W-:Y:S02]  /*1690*/  PLOP3.LUT P4, PT, P4, P3, PT, 0x8f, 0xf8 ;  /* 0x0000000000f8781c */ /* 0x000fe40002787177 */
[----:B------:R-:W-:Y:S02]  /*16a0*/  ISETP.EQ.OR P3, PT, R4, RZ, P3 ;  /* 0x000000ff0400720c */ /* 0x000fe40001f62670 */
[----:B------:R-:W-:-:S11]  /*16b0*/  CS2R R4, SRZ ;  /* 0x0000000000047805 */ /* 0x000fd6000001ff00 */
[----:B------:R-:W4:Y:S01]  /*16c0*/  @!P3 LDG.E.CONSTANT R4, desc[UR6][R2.64+0xa4] ;  /* 0x0000a4060204b981 */ /* 0x000f22000c1e9900 */
[----:B------:R-:W-:-:S03]  /*16d0*/  IMAD.MOV.U32 R7, RZ, RZ, RZ ;  /* 0x000000ffff077224 */ /* 0x000fc600078e00ff */
[----:B---3--:R-:W-:Y:S04]  /*16e0*/  STS [R35+0x28], R80 ;  /* 0x0000285023007388 */ /* 0x008fe80000000800 */
[----:B--2---:R-:W-:Y:S04]  /*16f0*/  STS [R35+0x2c], R67 ;  /* 0x00002c4323007388 */ /* 0x004fe80000000800 */
[----:B-----5:R-:W-:Y:S04]  /*1700*/  STS [R35+0x30], R63 ;  /* 0x0000303f23007388 */ /* 0x020fe80000000800 */
[----:B------:R-:W-:Y:S04]  /*1710*/  STS [R35+0x34], R86 ;  /* 0x0000345623007388 */ /* 0x000fe80000000800 */
[----:B------:R-:W-:Y:S04]  /*1720*/  STS [R35+0x38], R84 ;  /* 0x0000385423007388 */ /* 0x000fe80000000800 */
[----:B------:R-:W2:Y:S04]  /*1730*/  @!P3 LDG.E.CONSTANT R69, desc[UR6][R2.64+0x94] ;  /* 0x000094060245b981 */ /* 0x000ea8000c1e9900 */
[----:B------:R0:W-:Y:S02]  /*1740*/  STS.64 [R35+0x88], R6 ;  /* 0x0000880623007388 */ /* 0x0001e40000000a00 */
[----:B0-----:R-:W-:-:S05]  /*1750*/  VIADD R6, R8, 0x6 ;  /* 0x0000000608067836 */ /* 0x001fca0000000000 */
[----:B------:R-:W-:-:S05]  /*1760*/  LOP3.LUT R7, R6, 0xffff, RZ, 0xc0, !PT ;  /* 0x0000ffff06077812 */ /* 0x000fca00078ec0ff */
[----:B------:R-:W-:-:S05]  /*1770*/  IMAD R7, R7, 0x4925, RZ ;  /* 0x0000492507077824 */ /* 0x000fca00078e02ff */
[----:B------:R-:W-:-:S04]  /*1780*/  SHF.R.U32.HI R7, RZ, 0x11, R7 ;  /* 0x00000011ff077819 */ /* 0x000fc80000011607 */
[----:B------:R-:W-:-:S05]  /*1790*/  PRMT R7, R7, 0x9910, RZ ;  /* 0x0000991007077816 */ /* 0x000fca00000000ff */
[----:B------:R-:W-:-:S04]  /*17a0*/  IMAD R7, R7, 0x7, RZ ;  /* 0x0000000707077824 */ /* 0x000fc800078e02ff */
[----:B------:R-:W-:-:S05]  /*17b0*/  IMAD.MOV R7, RZ, RZ, -R7 ;  /* 0x000000ffff077224 */ /* 0x000fca00078e0a07 */
[----:B------:R-:W-:-:S05]  /*17c0*/  PRMT R7, R7, 0x7710, RZ ;  /* 0x0000771007077816 */ /* 0x000fca00000000ff */
[----:B------:R-:W-:Y:S02]  /*17d0*/  IMAD.IADD R7, R6, 0x1, R7 ;  /* 0x0000000106077824 */ /* 0x000fe400078e0207 */
[----:B------:R-:W-:Y:S02]  /*17e0*/  IMAD.MOV.U32 R63, RZ, RZ, RZ ;  /* 0x000000ffff3f7224 */ /* 0x000fe400078e00ff */
[----:B------:R-:W-:Y:S02]  /*17f0*/  IMAD.MOV.U32 R67, RZ, RZ, RZ ;  /* 0x000000ffff437224 */ /* 0x000fe400078e00ff */
[----:B------:R-:W-:Y:S02]  /*1800*/  IMAD.MOV.U32 R84, RZ, RZ, RZ ;  /* 0x000000ffff547224 */ /* 0x000fe400078e00ff */
[----:B------:R-:W-:Y:S01]  /*1810*/  IMAD.MOV.U32 R86, RZ, RZ, RZ ;  /* 0x000000ffff567224 */ /* 0x000fe200078e00ff */
[----:B------:R-:W3:Y:S01]  /*1820*/  @!P4 LDG.E.CONSTANT R63, desc[UR6][R2.64+0x8c] ;  /* 0x00008c06023fc981 */ /* 0x000ee2000c1e9900 */
[----:B------:R-:W-:-:S03]  /*1830*/  IMAD.MOV.U32 R80, RZ, RZ, RZ ;  /* 0x000000ffff507224 */ /* 0x000fc600078e00ff */
[----:B------:R-:W5:Y:S04]  /*1840*/  @!P3 LDG.E.CONSTANT R67, desc[UR6][R2.64+0x90] ;  /* 0x000090060243b981 */ /* 0x000f68000c1e9900 */
[----:B------:R-:W2:Y:S04]  /*1850*/  @!P3 LDG.E.CONSTANT R84, desc[UR6][R2.64+0x98] ;  /* 0x000098060254b981 */ /* 0x000ea8000c1e9900 */
[----:B------:R-:W2:Y:S04]  /*1860*/  @!P3 LDG.E.CONSTANT R86, desc[UR6][R2.64+0x9c] ;  /* 0x00009c060256b981 */ /* 0x000ea8000c1e9900 */
[----:B------:R-:W5:Y:S04]  /*1870*/  @!P3 LDG.E.CONSTANT R80, desc[UR6][R2.64+0xa0] ;  /* 0x0000a0060250b981 */ /* 0x000f68000c1e9900 */
[----:B------:R0:W-:Y:S04]  /*1880*/  STS [R35+0x4], R82 ;  /* 0x0000045223007388 */ /* 0x0001e80000000800 */
[----:B------:R1:W-:Y:S04]  /*1890*/  STS [R35+0x8], R61 ;  /* 0x0000083d23007388 */ /* 0x0003e80000000800 */
[----:B------:R1:W-:Y:S01]  /*18a0*/  STS [R35+0x10], R59 ;  /* 0x0000103b23007388 */ /* 0x0003e20000000800 */
[----:B0-----:R-:W-:-:S03]  /*18b0*/  IMAD.MOV.U32 R82, RZ, RZ, RZ ;  /* 0x000000ffff527224 */ /* 0x001fc600078e00ff */
[----:B------:R0:W-:Y:S01]  /*18c0*/  STS [R35+0x14], R70 ;  /* 0x0000144623007388 */ /* 0x0001e20000000800 */
[----:B-1----:R-:W-:-:S03]  /*18d0*/  IMAD.MOV.U32 R61, RZ, RZ, RZ ;  /* 0x000000ffff3d7224 */ /* 0x002fc600078e00ff */
[----:B------:R1:W-:Y:S01]  /*18e0*/  STS [R35+0x18], R50 ;  /* 0x0000183223007388 */ /* 0x0003e20000000800 */
[----:B------:R-:W-:-:S03]  /*18f0*/  IMAD.MOV.U32 R59, RZ, RZ, RZ ;  /* 0x000000ffff3b7224 */ /* 0x000fc600078e00ff */
[----:B------:R1:W-:Y:S01]  /*1900*/  STS [R35+0x1c], R52 ;  /* 0x00001c3423007388 */ /* 0x0003e20000000800 */
[----:B0-----:R-:W-:Y:S02]  /*1910*/  IMAD.MOV.U32 R70, RZ, RZ, RZ ;  /* 0x000000ffff467224 */ /* 0x001fe400078e00ff */
[----:B-1----:R-:W-:Y:S02]  /*1920*/  IMAD.MOV.U32 R50, RZ, RZ, RZ ;  /* 0x000000ffff327224 */ /* 0x002fe400078e00ff */
[----:B------:R-:W-:Y:S01]  /*1930*/  IMAD.MOV.U32 R52, RZ, RZ, RZ ;  /* 0x000000ffff347224 */ /* 0x000fe200078e00ff */
[----:B----4-:R0:W-:Y:S02]  /*1940*/  STS.64 [R35+0xd0], R4 ;  /* 0x0000d00423007388 */ /* 0x0101e40000000a00 */
[----:B0-----:R-:W-:-:S05]  /*1950*/  LOP3.LUT R4, R7, 0xffff, RZ, 0xc0, !PT ;  /* 0x0000ffff07047812 */ /* 0x001fca00078ec0ff */
[----:B------:R-:W-:Y:S01]  /*1960*/  IMAD.IADD R5, R4, 0x1, R23 ;  /* 0x0000000104057824 */ /* 0x000fe200078e0217 */
[----:B------:R-:W-:-:S04]  /*1970*/  LOP3.LUT P4, R4, R23, RZ, R4, 0xfa, !PT ;  /* 0x000000ff17047212 */ /* 0x000fc8000788fa04 */
[----:B------:R-:W-:-:S04]  /*1980*/  LOP3.LUT P3, RZ, R5, 0x8, RZ, 0xc0, !PT ;  /* 0x0000000805ff7812 */ /* 0x000fc8000786c0ff */
[----:B------:R-:W-:Y:S02]  /*1990*/  PLOP3.LUT P4, PT, P4, P3, PT, 0x8f, 0xf8 ;  /* 0x0000000000f8781c */ /* 0x000fe40002787177 */
[----:B------:R-:W-:Y:S01]  /*19a0*/  ISETP.EQ.OR P3, PT, R4, RZ, P3 ;  /* 0x000000ff0400720c */ /* 0x000fe20001f62670 */
[----:B------:R-:W-:-:S05]  /*19b0*/  VIADD R4, R8, 0x7 ;  /* 0x0000000708047836 */ /* 0x000fca0000000000 */
[----:B------:R-:W-:-:S05]  /*19c0*/  LOP3.LUT R5, R4, 0xffff, RZ, 0xc0, !PT ;  /* 0x0000ffff04057812 */ /* 0x000fca00078ec0ff */
[----:B------:R-:W-:Y:S01]  /*19d0*/  IMAD R5, R5, 0x4925, RZ ;  /* 0x0000492505057824 */ /* 0x000fe200078e02ff */
[----:B------:R-:W-:Y:S01]  /*19e0*/  CS2R R6, SRZ ;  /* 0x0000000000067805 */ /* 0x000fe2000001ff00 */
[----:B------:R-:W4:Y:S03]  /*19f0*/  @!P3 LDG.E.CONSTANT R59, desc[UR6][R2.64+0xac] ;  /* 0x0000ac06023bb981 */ /* 0x000f26000c1e9900 */
[----:B------:R-:W-:Y:S01]  /*1a00*/  SHF.R.U32.HI R5, RZ, 0x11, R5 ;  /* 0x00000011ff057819 */ /* 0x000fe20000011605 */
[----:B------:R-:W2:Y:S03]  /*1a10*/  @!P3 LDG.E.CONSTANT R61, desc[UR6][R2.64+0xb0] ;  /* 0x0000b006023db981 */ /* 0x000ea6000c1e9900 */
[----:B------:R-:W-:Y:S01]  /*1a20*/  PRMT R5, R5, 0x9910, RZ ;  /* 0x0000991005057816 */ /* 0x000fe200000000ff */
[----:B------:R-:W5:Y:S04]  /*1a30*/  @!P4 LDG.E.CONSTANT R7, desc[UR6][R2.64+0xa8] ;  /* 0x0000a8060207c981 */ /* 0x000f68000c1e9900 */
[----:B------:R-:W-:Y:S01]  /*1a40*/  IMAD R5, R5, 0x7, RZ ;  /* 0x0000000705057824 */ /* 0x000fe200078e02ff */
[----:B------:R-:W2:Y:S03]  /*1a50*/  @!P3 LDG.E.CONSTANT R82, desc[UR6][R2.64+0xb4] ;  /* 0x0000b4060252b981 */ /* 0x000ea6000c1e9900 */
[----:B------:R-:W-:Y:S01]  /*1a60*/  IMAD.MOV R5, RZ, RZ, -R5 ;  /* 0x000000ffff057224 */ /* 0x000fe200078e0a05 */
[----:B------:R-:W2:Y:S04]  /*1a70*/  @!P3 LDG.E.CONSTANT R70, desc[UR6][R2.64+0xb8] ;  /* 0x0000b8060246b981 */ /* 0x000ea8000c1e9900 */
[----:B------:R-:W-:Y:S01]  /*1a80*/  PRMT R5, R5, 0x7710, RZ ;  /* 0x0000771005057816 */ /* 0x000fe200000000ff */
[----:B------:R-:W2:Y:S04]  /*1a90*/  @!P3 LDG.E.CONSTANT R50, desc[UR6][R2.64+0xbc] ;  /* 0x0000bc060232b981 */ /* 0x000ea8000c1e9900 */
[----:B------:R-:W-:Y:S01]  /*1aa0*/  IMAD.IADD R5, R4, 0x1, R5 ;  /* 0x0000000104057824 */ /* 0x000fe200078e0205 */
[----:B------:R-:W2:Y:S04]  /*1ab0*/  @!P3 LDG.E.CONSTANT R52, desc[UR6][R2.64+0xc0] ;  /* 0x0000c0060234b981 */ /* 0x000ea8000c1e9900 */
[----:B------:R-:W-:-:S05]  /*1ac0*/  LOP3.LUT R4, R5, 0xffff, RZ, 0xc0, !PT ;  /* 0x0000ffff05047812 */ /* 0x000fca00078ec0ff */
[----:B------:R-:W-:Y:S01]  /*1ad0*/  IMAD.IADD R5, R4, 0x1, R23 ;  /* 0x0000000104057824 */ /* 0x000fe200078e0217 */
[----:B------:R-:W-:-:S04]  /*1ae0*/  LOP3.LUT P4, R4, R23, RZ, R4, 0xfa, !PT ;  /* 0x000000ff17047212 */ /* 0x000fc8000788fa04 */
[----:B------:R-:W-:-:S04]  /*1af0*/  LOP3.LUT P3, RZ, R5, 0x8, RZ, 0xc0, !PT ;  /* 0x0000000805ff7812 */ /* 0x000fc8000786c0ff */
[----:B------:R-:W-:Y:S02]  /*1b00*/  PLOP3.LUT P4, PT, P4, P3, PT, 0x8f, 0xf8 ;  /* 0x0000000000f8781c */ /* 0x000fe40002787177 */
[----:B------:R-:W-:Y:S02]  /*1b10*/  ISETP.EQ.OR P3, PT, R4, RZ, P3 ;  /* 0x000000ff0400720c */ /* 0x000fe40001f62670 */
[----:B------:R-:W-:-:S11]  /*1b20*/  CS2R R4, SRZ ;  /* 0x0000000000047805 */ /* 0x000fd6000001ff00 */
[----:B------:R-:W4:Y:S04]  /*1b30*/  @!P3 LDG.E.CONSTANT R4, desc[UR6][R2.64+0xdc] ;  /* 0x0000dc060204b981 */ /* 0x000f28000c1e9900 */
[----:B------:R0:W-:Y:S04]  /*1b40*/  STS [R35+0x78], R60 ;  /* 0x0000783c23007388 */ /* 0x0001e80000000800 */
[----:B------:R1:W-:Y:S04]  /*1b50*/  STS [R35+0x60], R62 ;  /* 0x0000603e23007388 */ /* 0x0003e80000000800 */
[----:B------:R3:W-:Y:S01]  /*1b60*/  STS [R35+0x74], R71 ;  /* 0x0000744723007388 */ /* 0x0007e20000000800 */
[----:B0-----:R-:W-:-:S03]  /*1b70*/  VIADD R60, R8, 0x8 ;  /* 0x00000008083c7836 */ /* 0x001fc60000000000 */
[----:B------:R-:W-:Y:S02]  /*1b80*/  STS [R35+0x4c], R68 ;  /* 0x00004c4423007388 */ /* 0x000fe40000000800 */
[----:B-1----:R-:W-:Y:S02]  /*1b90*/  LOP3.LUT R62, R60, 0xffff, RZ, 0xc0, !PT ;  /* 0x0000ffff3c3e7812 */ /* 0x002fe400078ec0ff */
[----:B------:R-:W-:Y:S03]  /*1ba0*/  STS [R35+0x50], R56 ;  /* 0x0000503823007388 */ /* 0x000fe60000000800 */
[----:B------:R-:W-:Y:S01]  /*1bb0*/  IMAD R62, R62, 0x2493, RZ ;  /* 0x000024933e3e7824 */ /* 0x000fe200078e02ff */
[----:B------:R0:W-:Y:S04]  /*1bc0*/  STS [R35+0x54], R54 ;  /* 0x0000543623007388 */ /* 0x0001e80000000800 */
[----:B------:R-:W-:Y:S01]  /*1bd0*/  SHF.R.U32.HI R62, RZ, 0x10, R62 ;  /* 0x00000010ff3e7819 */ /* 0x000fe2000001163e */
[----:B------:R1:W-:Y:S04]  /*1be0*/  STS [R35+0x58], R44 ;  /* 0x0000582c23007388 */ /* 0x0003e80000000800 */
[----:B---3--:R-:W-:Y:S01]  /*1bf0*/  IMAD.MOV R71, RZ, RZ, -R62 ;  /* 0x000000ffff477224 */ /* 0x008fe200078e0a3e */
[----:B------:R3:W-:Y:S04]  /*1c00*/  STS [R35+0x5c], R46 ;  /* 0x00005c2e23007388 */ /* 0x0007e80000000800 */
[----:B------:R-:W-:Y:S01]  /*1c10*/  PRMT R71, R71, 0x7710, RZ ;  /* 0x0000771047477816 */ /* 0x000fe200000000ff */
[----:B------:R-:W2:Y:S04]  /*1c20*/  @!P3 LDG.E.CONSTANT R6, desc[UR6][R2.64+0xd8] ;  /* 0x0000d8060206b981 */ /* 0x000ea8000c1e9900 */
[----:B------:R-:W-:-:S05]  /*1c30*/  IMAD.IADD R71, R60, 0x1, R71 ;  /* 0x000000013c477824 */ /* 0x000fca00078e0247 */
[----:B------:R-:W-:-:S04]  /*1c40*/  LOP3.LUT R71, R71, 0xffff, RZ, 0xc0, !PT ;  /* 0x0000ffff47477812 */ /* 0x000fc800078ec0ff */
[----:B------:R-:W-:-:S04]  /*1c50*/  LEA.HI R71, R71, R62, RZ, 0x1f ;  /* 0x0000003e47477211 */ /* 0x000fc800078ff8ff */
[----:B------:R-:W-:-:S04]  /*1c60*/  LOP3.LUT R71, R71, 0xffff, RZ, 0xc0, !PT ;  /* 0x0000ffff47477812 */ /* 0x000fc800078ec0ff */
[----:B------:R-:W-:Y:S01]  /*1c70*/  SHF.R.U32.HI R71, RZ, 0x2, R71 ;  /* 0x00000002ff477819 */ /* 0x000fe20000011647 */
[----:B0-----:R-:W-:Y:S02]  /*1c80*/  IMAD.MOV.U32 R54, RZ, RZ, RZ ;  /* 0x000000ffff367224 */ /* 0x001fe400078e00ff */
[----:B------:R-:W-:Y:S02]  /*1c90*/  IMAD.MOV.U32 R56, RZ, RZ, RZ ;  /* 0x000000ffff387224 */ /* 0x000fe400078e00ff */
[----:B------:R-:W-:Y:S02]  /*1ca0*/  IMAD.MOV.U32 R68, RZ, RZ, RZ ;  /* 0x000000ffff447224 */ /* 0x000fe400078e00ff */
[----:B-1----:R-:W-:Y:S01]  /*1cb0*/  IMAD.MOV.U32 R44, RZ, RZ, RZ ;  /* 0x000000ffff2c7224 */ /* 0x002fe200078e00ff */
[----:B------:R-:W2:Y:S01]  /*1cc0*/  @!P4 LDG.E.CONSTANT R54, desc[UR6][R2.64+0xc4] ;  /* 0x0000c4060236c981 */ /* 0x000ea2000c1e9900 */
[----:B---3--:R-:W-:-:S03]  /*1cd0*/  IMAD.MOV.U32 R46, RZ, RZ, RZ ;  /* 0x000000ffff2e7224 */ /* 0x008fc600078e00ff */
[----:B------:R-:W3:Y:S04]  /*1ce0*/  @!P3 LDG.E.CONSTANT R56, desc[UR6][R2.64+0xc8] ;  /* 0x0000c8060238b981 */ /* 0x000ee8000c1e9900 */
[----:B------:R-:W3:Y:S04]  /*1cf0*/  @!P3 LDG.E.CONSTANT R68, desc[UR6][R2.64+0xcc] ;  /* 0x0000cc060244b981 */ /* 0x000ee8000c1e9900 */
[----:B------:R-:W3:Y:S04]  /*1d00*/  @!P3 LDG.E.CONSTANT R44, desc[UR6][R2.64+0xd0] ;  /* 0x0000d006022cb981 */ /* 0x000ee8000c1e9900 */
[----:B------:R-:W3:Y:S04]  /*1d10*/  @!P3 LDG.E.CONSTANT R46, desc[UR6][R2.64+0xd4] ;  /* 0x0000d406022eb981 */ /* 0x000ee8000c1e9900 */
[----:B------:R-:W-:Y:S04]  /*1d20*/  STS [R35+0x9c], R65 ;  /* 0x00009c4123007388 */ /* 0x000fe80000000800 */
[----:B------:R-:W-:Y:S01]  /*1d30*/  STS [R35+0x94], R88 ;  /* 0x0000945823007388 */ /* 0x000fe20000000800 */
[----:B------:R-:W-:-:S03]  /*1d40*/  IMAD.MOV.U32 R62, RZ, RZ, RZ ;  /* 0x000000ffff3e7224 */ /* 0x000fc600078e00ff */
[----:B------:R0:W-:Y:S04]  /*1d50*/  STS [R35+0x64], R64 ;  /* 0x0000644023007388 */ /* 0x0001e80000000800 */
[----:B------:R1:W-:Y:S04]  /*1d60*/  STS [R35+0x70], R66 ;  /* 0x0000704223007388 */ /* 0x0003e80000000800 */
[----:B------:R1:W-:Y:S01]  /*1d70*/  STS [R35+0x7c], R58 ;  /* 0x00007c3a23007388 */ /* 0x0003e20000000800 */
[----:B0-----:R-:W-:-:S03]  /*1d80*/  IMAD.MOV.U32 R64, RZ, RZ, RZ ;  /* 0x000000ffff407224 */ /* 0x001fc600078e00ff */
[----:B------:R0:W-:Y:S01]  /*1d90*/  STS [R35+0x80], R48 ;  /* 0x0000803023007388 */ /* 0x0001e20000000800 */
[----:B-1----:R-:W-:-:S03]  /*1da0*/  IMAD.MOV.U32 R66, RZ, RZ, RZ ;  /* 0x000000ffff427224 */ /* 0x002fc600078e00ff */
[----:B------:R1:W-:Y:S01]  /*1db0*/  STS [R35+0x84], R78 ;  /* 0x0000844e23007388 */ /* 0x0003e20000000800 */
[----:B------:R-:W-:Y:S02]  /*1dc0*/  IMAD.MOV.U32 R58, RZ, RZ, RZ ;  /* 0x000000ffff3a7224 */ /* 0x000fe400078e00ff */
[----:B0-----:R-:W-:Y:S02]  /*1dd0*/  IMAD.MOV.U32 R48, RZ, RZ, RZ ;  /* 0x000000ffff307224 */ /* 0x001fe400078e00ff */
[----:B-1----:R-:W-:Y:S01]  /*1de0*/  IMAD.MOV.U32 R78, RZ, RZ, RZ ;  /* 0x000000ffff4e7224 */ /* 0x002fe200078e00ff */
[----:B------:R-:W-:Y:S04]  /*1df0*/  STS [R35+0xb8], R63 ;  /* 0x0000b83f23007388 */ /* 0x000fe80000000800 */
[----:B------:R-:W-:Y:S04]  /*1e00*/  STS [R35+0xac], R92 ;  /* 0x0000ac5c23007388 */ /* 0x000fe80000000800 */
[----:B----4-:R0:W-:Y:S02]  /*1e10*/  STS.64 [R35+0x118], R4 ;  /* 0x0001180423007388 */ /* 0x0101e40000000a00 */
[----:B0-----:R-:W-:-:S05]  /*1e20*/  PRMT R4, R71, 0x9910, RZ ;  /* 0x0000991047047816 */ /* 0x001fca00000000ff */
[----:B------:R-:W-:-:S04]  /*1e30*/  IMAD R4, R4, 0x7, RZ ;  /* 0x0000000704047824 */ /* 0x000fc800078e02ff */
[----:B------:R-:W-:-:S05]  /*1e40*/  IMAD.MOV R4, RZ, RZ, -R4 ;  /* 0x000000ffff047224 */ /* 0x000fca00078e0a04 */
[----:B------:R-:W-:-:S05]  /*1e50*/  PRMT R5, R4, 0x7710, RZ ;  /* 0x0000771004057816 */ /* 0x000fca00000000ff */
[----:B------:R-:W-:-:S05]  /*1e60*/  IMAD.IADD R5, R60, 0x1, R5 ;  /* 0x000000013c057824 */ /* 0x000fca00078e0205 */
[----:B------:R-:W-:-:S05]  /*1e70*/  LOP3.LUT R4, R5, 0xffff, RZ, 0xc0, !PT ;  /* 0x0000ffff05047812 */ /* 0x000fca00078ec0ff */
        /* <DEDUP_REMOVED lines=11> */
[----:B------:R-:W3:Y:S03]  /*1f30*/  @!P3 LDG.E.CONSTANT R64, desc[UR6][R2.64+0xe4] ;  /* 0x0000e4060240b981 */ /* 0x000ee6000c1e9900 */
[----:B------:R-:W-:Y:S01]  /*1f40*/  IMAD.MOV R65, RZ, RZ, -R5 ;  /* 0x000000ffff417224 */ /* 0x000fe200078e0a05 */
[----:B------:R-:W3:Y:S04]  /*1f50*/  @!P3 LDG.E.CONSTANT R66, desc[UR6][R2.64+0xe8] ;  /* 0x0000e8060242b981 */ /* 0x000ee8000c1e9900 */
[----:B------:R-:W-:Y:S01]  /*1f60*/  PRMT R65, R65, 0x7710, RZ ;  /* 0x0000771041417816 */ /* 0x000fe200000000ff */
[----:B------:R-:W4:Y:S04]  /*1f70*/  @!P3 LDG.E.CONSTANT R60, desc[UR6][R2.64+0xec] ;  /* 0x0000ec06023cb981 */ /* 0x000f28000c1e9900 */
[----:B------:R-:W-:Y:S01]  /*1f80*/  IMAD.IADD R65, R4, 0x1, R65 ;  /* 0x0000000104417824 */ /* 0x000fe200078e0241 */
[----:B------:R-:W3:Y:S04]  /*1f90*/  @!P3 LDG.E.CONSTANT R58, desc[UR6][R2.64+0xf0] ;  /* 0x0000f006023ab981 */ /* 0x000ee8000c1e9900 */
[----:B------:R-:W-:Y:S01]  /*1fa0*/  LOP3.LUT R88, R65, 0xffff, RZ, 0xc0, !PT ;  /* 0x0000ffff41587812 */ /* 0x000fe200078ec0ff */
[----:B------:R-:W3:Y:S03]  /*1fb0*/  @!P3 LDG.E.CONSTANT R48, desc[UR6][R2.64+0xf4] ;  /* 0x0000f4060230b981 */ /* 0x000ee6000c1e9900 */
[----:B------:R-:W-:Y:S01]  /*1fc0*/  LEA.HI R88, R88, R5, RZ, 0x1f ;  /* 0x0000000558587211 */ /* 0x000fe200078ff8ff */
[----:B------:R-:W3:Y:S03]  /*1fd0*/  @!P3 LDG.E.CONSTANT R78, desc[UR6][R2.64+0xf8] ;  /* 0x0000f806024eb981 */ /* 0x000ee6000c1e9900 */
[----:B------:R-:W-:-:S04]  /*1fe0*/  LOP3.LUT R88, R88, 0xffff, RZ, 0xc0, !PT ;  /* 0x0000ffff58587812 */ /* 0x000fc800078ec0ff */
[----:B------:R-:W-:-:S04]  /*1ff0*/  SHF.R.U32.HI R88, RZ, 0x2, R88 ;  /* 0x00000002ff587819 */ /* 0x000fc80000011658 */
[----:B------:R-:W-:-:S05]  /*2000*/  PRMT R5, R88, 0x9910, RZ ;  /* 0x0000991058057816 */ /* 0x000fca00000000ff */
        /* <DEDUP_REMOVED lines=12> */
[----:B------:R-:W-:-:S05]  /*20d0*/  IMAD R5, R5, 0x2493, RZ ;  /* 0x0000249305057824 */ /* 0x000fca00078e02ff */
[----:B------:R-:W-:-:S05]  /*20e0*/  SHF.R.U32.HI R5, RZ, 0x10, R5 ;  /* 0x00000010ff057819 */ /* 0x000fca0000011605 */
[----:B------:R-:W-:-:S05]  /*20f0*/  IMAD.MOV R63, RZ, RZ, -R5 ;  /* 0x000000ffff3f7224 */ /* 0x000fca00078e0a05 */
[----:B------:R-:W-:-:S05]  /*2100*/  PRMT R63, R63, 0x7710, RZ ;  /* 0x000077103f3f7816 */ /* 0x000fca00000000ff */
[----:B------:R-:W-:-:S05]  /*2110*/  IMAD.IADD R63, R4, 0x1, R63 ;  /* 0x00000001043f7824 */ /* 0x000fca00078e023f */
[----:B------:R-:W-:-:S04]  /*2120*/  LOP3.LUT R92, R63, 0xffff, RZ, 0xc0, !PT ;  /* 0x0000ffff3f5c7812 */ /* 0x000fc800078ec0ff */
[----:B------:R-:W-:-:S04]  /*2130*/  LEA.HI R92, R92, R5, RZ, 0x1f ;  /* 0x000000055c5c7211 */ /* 0x000fc800078ff8ff */
[----:B------:R-:W-:-:S04]  /*2140*/  LOP3.LUT R92, R92, 0xffff, RZ, 0xc0, !PT ;  /* 0x0000ffff5c5c7812 */ /* 0x000fc800078ec0ff */
[----:B------:R-:W-:-:S04]  /*2150*/  SHF.R.U32.HI R92, RZ, 0x2, R92 ;  /* 0x00000002ff5c7819 */ /* 0x000fc8000001165c */
[----:B------:R-:W-:-:S05]  /*2160*/  PRMT R5, R92, 0x9910, RZ ;  /* 0x000099105c057816 */ /* 0x000fca00000000ff */
[----:B------:R-:W-:-:S04]  /*2170*/  IMAD R5, R5, 0x7, RZ ;  /* 0x0000000705057824 */ /* 0x000fc800078e02ff */
[----:B------:R-:W-:-:S05]  /*2180*/  IMAD.MOV R5, RZ, RZ, -R5 ;  /* 0x000000ffff057224 */ /* 0x000fca00078e0a05 */
[----:B------:R-:W-:-:S05]  /*2190*/  PRMT R5, R5, 0x7710, RZ ;  /* 0x0000771005057816 */ /* 0x000fca00000000ff */
[----:B------:R-:W-:Y:S01]  /*21a0*/  IMAD.IADD R5, R4, 0x1, R5 ;  /* 0x0000000104057824 */ /* 0x000fe200078e0205 */
[----:B------:R0:W-:Y:S01]  /*21b0*/  STS [R35+0x98], R90 ;  /* 0x0000985a23007388 */ /* 0x0001e20000000800 */
[----:B------:R-:W-:-:S03]  /*21c0*/  IMAD.MOV.U32 R88, RZ, RZ, RZ ;  /* 0x000000ffff587224 */ /* 0x000fc600078e00ff */
[----:B------:R-:W-:Y:S01]  /*21d0*/  LOP3.LUT R4, R5, 0xffff, RZ, 0xc0, !PT ;  /* 0x0000ffff05047812 */ /* 0x000fe200078ec0ff */
[----:B------:R1:W-:Y:S01]  /*21e0*/  STS [R35+0xa0], R72 ;  /* 0x0000a04823007388 */ /* 0x0003e20000000800 */
[----:B------:R-:W-:Y:S02]  /*21f0*/  IMAD.MOV.U32 R71, RZ, RZ, RZ ;  /* 0x000000ffff477224 */ /* 0x000fe400078e00ff */
[----:B------:R-:W-:Y:S01]  /*2200*/  IMAD.MOV.U32 R65, RZ, RZ, RZ ;  /* 0x000000ffff417224 */ /* 0x000fe200078e00ff */
[----:B------:R5:W-:Y:S01]  /*2210*/  STS [R35+0xa4], R76 ;  /* 0x0000a44c23007388 */ /* 0x000be20000000800 */
[----:B0-----:R-:W-:-:S03]  /*2220*/  IMAD.MOV.U32 R90, RZ, RZ, RZ ;  /* 0x000000ffff5a7224 */ /* 0x001fc600078e00ff */
[----:B------:R0:W-:Y:S01]  /*2230*/  STS [R35+0xa8], R74 ;  /* 0x0000a84a23007388 */ /* 0x0001e20000000800 */
[----:B-1----:R-:W-:Y:S02]  /*2240*/  IMAD.MOV.U32 R72, RZ, RZ, RZ ;  /* 0x000000ffff487224 */ /* 0x002fe400078e00ff */
[----:B------:R-:W-:Y:S01]  /*2250*/  IMAD.IADD R5, R4, 0x1, R23 ;  /* 0x0000000104057824 */ /* 0x000fe200078e0217 */
[----:B------:R-:W3:Y:S01]  /*2260*/  @!P4 LDG.E.CONSTANT R88, desc[UR6][R2.64+0x118] ;  /* 0x000118060258c981 */ /* 0x000ee2000c1e9900 */
[----:B-----5:R-:W-:-:S03]  /*2270*/  IMAD.MOV.U32 R76, RZ, RZ, RZ ;  /* 0x000000ffff4c7224 */ /* 0x020fc600078e00ff */
[----:B------:R-:W5:Y:S01]  /*2280*/  @!P3 LDG.E.CONSTANT R90, desc[UR6][R2.64+0x11c] ;  /* 0x00011c06025ab981 */ /* 0x000f62000c1e9900 */
[----:B0-----:R-:W-:Y:S01]  /*2290*/  IMAD.MOV.U32 R74, RZ, RZ, RZ ;  /* 0x000000ffff4a7224 */ /* 0x001fe200078e00ff */
[----:B------:R-:W-:Y:S02]  /*22a0*/  LOP3.LUT P4, R4, R23, RZ, R4, 0xfa, !PT ;  /* 0x000000ff17047212 */ /* 0x000fe4000788fa04 */
[----:B------:R-:W5:Y:S04]  /*22b0*/  @!P3 LDG.E.CONSTANT R71, desc[UR6][R2.64+0x120] ;  /* 0x000120060247b981 */ /* 0x000f68000c1e9900 */
[----:B------:R-:W5:Y:S04]  /*22c0*/  @!P3 LDG.E.CONSTANT R72, desc[UR6][R2.64+0x124] ;  /* 0x000124060248b981 */ /* 0x000f68000c1e9900 */
[----:B------:R-:W5:Y:S04]  /*22d0*/  @!P3 LDG.E.CONSTANT R76, desc[UR6][R2.64+0x128] ;  /* 0x00012806024cb981 */ /* 0x000f68000c1e9900 */
[----:B------:R-:W5:Y:S04]  /*22e0*/  @!P3 LDG.E.CONSTANT R74, desc[UR6][R2.64+0x12c] ;  /* 0x00012c06024ab981 */ /* 0x000f68000c1e9900 */
[----:B------:R-:W5:Y:S01]  /*22f0*/  @!P3 LDG.E.CONSTANT R65, desc[UR6][R2.64+0x130] ;  /* 0x000130060241b981 */ /* 0x000f62000c1e9900 */
[----:B------:R-:W-:-:S04]  /*2300*/  LOP3.LUT P3, RZ, R5, 0x8, RZ, 0xc0, !PT ;  /* 0x0000000805ff7812 */ /* 0x000fc8000786c0ff */
[----:B------:R-:W-:Y:S02]  /*2310*/  PLOP3.LUT P4, PT, P4, P3, PT, 0x8f, 0xf8 ;  /* 0x0000000000f8781c */ /* 0x000fe40002787177 */
[----:B------:R-:W-:Y:S02]  /*2320*/  ISETP.EQ.OR P3, PT, R4, RZ, P3 ;  /* 0x000000ff0400720c */ /* 0x000fe40001f62670 */
[----:B------:R-:W-:-:S11]  /*2330*/  CS2R R4, SRZ ;  /* 0x0000000000047805 */ /* 0x000fd6000001ff00 */
[----:B------:R-:W4:Y:S04]  /*2340*/  @!P3 LDG.E.CONSTANT R4, desc[UR6][R2.64+0x14c] ;  /* 0x00014c060204b981 */ /* 0x000f28000c1e9900 */
[----:B------:R0:W-:Y:S04]  /*2350*/  STS [R35+0xdc], R7 ;  /* 0x0000dc0723007388 */ /* 0x0001e80000000800 */
[----:B------:R1:W-:Y:S01]  /*2360*/  STS [R35+0xe0], R59 ;  /* 0x0000e03b23007388 */ /* 0x0003e20000000800 */
[----:B0-----:R-:W-:-:S05]  /*2370*/  VIADD R7, R8, 0xc ;  /* 0x0000000c08077836 */ /* 0x001fca0000000000 */
[----:B-1----:R-:W-:-:S05]  /*2380*/  LOP3.LUT R59, R7, 0xffff, RZ, 0xc0, !PT ;  /* 0x0000ffff073b7812 */ /* 0x002fca00078ec0ff */
[----:B------:R-:W-:Y:S01]  /*2390*/  IMAD R59, R59, 0x2493, RZ ;  /* 0x000024933b3b7824 */ /* 0x000fe200078e02ff */
[----:B------:R0:W-:Y:S04]  /*23a0*/  STS [R35+0xcc], R80 ;  /* 0x0000cc5023007388 */ /* 0x0001e80000000800 */
[----:B------:R-:W-:-:S05]  /*23b0*/  SHF.R.U32.HI R59, RZ, 0x10, R59 ;  /* 0x00000010ff3b7819 */ /* 0x000fca000001163b */
[----:B0-----:R-:W-:-:S05]  /*23c0*/  IMAD.MOV R80, RZ, RZ, -R59 ;  /* 0x000000ffff507224 */ /* 0x001fca00078e0a3b */
[----:B------:R-:W-:-:S05]  /*23d0*/  PRMT R80, R80, 0x7710, RZ ;  /* 0x0000771050507816 */ /* 0x000fca00000000ff */
[----:B------:R-:W-:-:S05]  /*23e0*/  IMAD.IADD R80, R7, 0x1, R80 ;  /* 0x0000000107507824 */ /* 0x000fca00078e0250 */
[----:B------:R-:W-:-:S04]  /*23f0*/  LOP3.LUT R80, R80, 0xffff, RZ, 0xc0, !PT ;  /* 0x0000ffff50507812 */ /* 0x000fc800078ec0ff */
[----:B------:R-:W-:-:S04]  /*2400*/  LEA.HI R80, R80, R59, RZ, 0x1f ;  /* 0x0000003b50507211 */ /* 0x000fc800078ff8ff */
[----:B------:R-:W-:-:S04]  /*2410*/  LOP3.LUT R80, R80, 0xffff, RZ, 0xc0, !PT ;  /* 0x0000ffff50507812 */ /* 0x000fc800078ec0ff */
[----:B------:R-:W-:Y:S01]  /*2420*/  SHF.R.U32.HI R80, RZ, 0x2, R80 ;  /* 0x00000002ff507819 */ /* 0x000fe20000011650 */
[----:B------:R0:W-:Y:S01]  /*2430*/  STS [R35+0xbc], R67 ;  /* 0x0000bc4323007388 */ /* 0x0001e20000000800 */
[----:B------:R-:W-:Y:S02]  /*2440*/  IMAD.MOV.U32 R63, RZ, RZ, RZ ;  /* 0x000000ffff3f7224 */ /* 0x000fe400078e00ff */
[----:B------:R-:W-:Y:S01]  /*2450*/  IMAD.MOV.U32 R92, RZ, RZ, RZ ;  /* 0x000000ffff5c7224 */ /* 0x000fe200078e00ff */
[----:B--2---:R1:W-:Y:S04]  /*2460*/  STS [R35+0xc0], R69 ;  /* 0x0000c04523007388 */ /* 0x0043e80000000800 */
[----:B------:R2:W-:Y:S01]  /*2470*/  STS [R35+0xc4], R84 ;  /* 0x0000c45423007388 */ /* 0x0005e20000000800 */
[----:B0-----:R-:W-:-:S03]  /*2480*/  IMAD.MOV.U32 R67, RZ, RZ, RZ ;  /* 0x000000ffff437224 */ /* 0x001fc600078e00ff */
[----:B------:R0:W-:Y:S01]  /*2490*/  STS [R35+0xc8], R86 ;  /* 0x0000c85623007388 */ /* 0x0001e20000000800 */
[----:B-1----:R-:W-:-:S03]  /*24a0*/  IMAD.MOV.U32 R69, RZ, RZ, RZ ;  /* 0x000000ffff457224 */ /* 0x002fc600078e00ff */
[----:B------:R-:W5:Y:S01]  /*24b0*/  @!P4 LDG.E.CONSTANT R67, desc[UR6][R2.64+0x134] ;  /* 0x000134060243c981 */ /* 0x000f62000c1e9900 */
[----:B--2---:R-:W-:-:S03]  /*24c0*/  IMAD.MOV.U32 R84, RZ, RZ, RZ ;  /* 0x000000ffff547224 */ /* 0x004fc600078e00ff */
[----:B------:R-:W2:Y:S01]  /*24d0*/  @!P3 LDG.E.CONSTANT R69, desc[UR6][R2.64+0x138] ;  /* 0x000138060245b981 */ /* 0x000ea2000c1e9900 */
[----:B0-----:R-:W-:-:S03]  /*24e0*/  IMAD.MOV.U32 R86, RZ, RZ, RZ ;  /* 0x000000ffff567224 */ /* 0x001fc600078e00ff */
[----:B------:R-:W2:Y:S04]  /*24f0*/  @!P3 LDG.E.CONSTANT R63, desc[UR6][R2.64+0x13c] ;  /* 0x00013c06023fb981 */ /* 0x000ea8000c1e9900 */
[----:B------:R-:W2:Y:S04]  /*2500*/  @!P3 LDG.E.CONSTANT R92, desc[UR6][R2.64+0x140] ;  /* 0x00014006025cb981 */ /* 0x000ea8000c1e9900 */
[----:B------:R-:W2:Y:S04]  /*2510*/  @!P3 LDG.E.CONSTANT R84, desc[UR6][R2.64+0x144] ;  /* 0x000144060254b981 */ /* 0x000ea8000c1e9900 */
[----:B------:R-:W2:Y:S04]  /*2520*/  @!P3 LDG.E.CONSTANT R86, desc[UR6][R2.64+0x148] ;  /* 0x000148060256b981 */ /* 0x000ea8000c1e9900 */
        /* <DEDUP_REMOVED lines=8> */
[----:B-1----:R-:W-:Y:S02]  /*25b0*/  IMAD.MOV.U32 R82, RZ, RZ, RZ ;  /* 0x000000ffff527224 */ /* 0x002fe400078e00ff */
[----:B------:R-:W-:Y:S02]  /*25c0*/  IMAD.MOV.U32 R70, RZ, RZ, RZ ;  /* 0x000000ffff467224 */ /* 0x000fe400078e00ff */
[----:B0-----:R-:W-:Y:S01]  /*25d0*/  IMAD.MOV.U32 R50, RZ, RZ, RZ ;  /* 0x000000ffff327224 */ /* 0x001fe200078e00ff */
        /* <DEDUP_REMOVED lines=14> */
[----:B------:R-:W-:Y:S02]  /*26c0*/  IMAD R5, R5, 0x2493, RZ ;  /* 0x0000249305057824 */ /* 0x000fe400078e02ff */
[----:B------:R-:W-:Y:S01]  /*26d0*/  IMAD.MOV.U32 R7, RZ, RZ, RZ ;  /* 0x000000ffff077224 */ /* 0x000fe200078e00ff */
[----:B------:R-:W4:Y:S02]  /*26e0*/  @!P3 LDG.E.CONSTANT R59, desc[UR6][R2.64+0x154] ;  /* 0x00015406023bb981 */ /* 0x000f24000c1e9900 */
[----:B------:R-:W-:Y:S01]  /*26f0*/  SHF.R.U32.HI R5, RZ, 0x10, R5 ;  /* 0x00000010ff057819 */ /* 0x000fe20000011605 */
[----:B------:R-:W-:Y:S01]  /*2700*/  IMAD.MOV.U32 R80, RZ, RZ, RZ ;  /* 0x000000ffff507224 */ /* 0x000fe200078e00ff */
[----:B------:R-:W4:Y:S03]  /*2710*/  @!P3 LDG.E.CONSTANT R61, desc[UR6][R2.64+0x158] ;  /* 0x00015806023db981 */ /* 0x000f26000c1e9900 */
[----:B------:R-:W-:Y:S01]  /*2720*/  IMAD.MOV R73, RZ, RZ, -R5 ;  /* 0x000000ffff497224 */ /* 0x000fe200078e0a05 */
[----:B------:R-:W4:Y:S04]  /*2730*/  @!P4 LDG.E.CONSTANT R7, desc[UR6][R2.64+0x150] ;  /* 0x000150060207c981 */ /* 0x000f28000c1e9900 */
[----:B------:R-:W-:Y:S01]  /*2740*/  PRMT R73, R73, 0x7710, RZ ;  /* 0x0000771049497816 */ /* 0x000fe200000000ff */
[----:B------:R-:W4:Y:S04]  /*2750*/  @!P3 LDG.E.CONSTANT R80, desc[UR6][R2.64+0x15c] ;  /* 0x00015c060250b981 */ /* 0x000f28000c1e9900 */
[----:B------:R-:W-:Y:S01]  /*2760*/  IMAD.IADD R73, R4, 0x1, R73 ;  /* 0x0000000104497824 */ /* 0x000fe200078e0249 */
[----:B------:R-:W4:Y:S04]  /*2770*/  @!P3 LDG.E.CONSTANT R82, desc[UR6][R2.64+0x160] ;  /* 0x000160060252b981 */ /* 0x000f28000c1e9900 */
[----:B------:R-:W-:Y:S01]  /*2780*/  LOP3.LUT R52, R73, 0xffff, RZ, 0xc0, !PT ;  /* 0x0000ffff49347812 */ /* 0x000fe200078ec0ff */
[----:B------:R-:W4:Y:S03]  /*2790*/  @!P3 LDG.E.CONSTANT R70, desc[UR6][R2.64+0x164] ;  /* 0x000164060246b981 */ /* 0x000f26000c1e9900 */
[----:B------:R-:W-:Y:S01]  /*27a0*/  LEA.HI R52, R52, R5, RZ, 0x1f ;  /* 0x0000000534347211 */ /* 0x000fe200078ff8ff */
[----:B------:R-:W4:Y:S03]  /*27b0*/  @!P3 LDG.E.CONSTANT R50, desc[UR6][R2.64+0x168] ;  /* 0x000168060232b981 */ /* 0x000f26000c1e9900 */
        /* <DEDUP_REMOVED lines=12> */
[----:B------:R-:W-:Y:S02]  /*2880*/  ISETP.EQ.OR P3, PT, R4, RZ, P3 ;  /* 0x000000ff0400720c */ /* 0x000fe40001f62670 */
[----:B------:R-:W-:-:S11]  /*2890*/  CS2R R4, SRZ ;  /* 0x0000000000047805 */ /* 0x000fd6000001ff00 */
[----:B------:R-:W2:Y:S04]  /*28a0*/  @!P3 LDG.E.CONSTANT R4, desc[UR6][R2.64+0x184] ;  /* 0x000184060204b981 */ /* 0x000ea8000c1e9900 */
[----:B------:R0:W-:Y:S04]  /*28b0*/  STS [R35+0x130], R60 ;  /* 0x0001303c23007388 */ /* 0x0001e80000000800 */
[----:B------:R1:W-:Y:S01]  /*28c0*/  STS [R35+0x124], R62 ;  /* 0x0001243e23007388 */ /* 0x0003e20000000800 */
[----:B0-----:R-:W-:-:S05]  /*28d0*/  VIADD R60, R8, 0xe ;  /* 0x0000000e083c7836 */ /* 0x001fca0000000000 */
[----:B-1----:R-:W-:-:S05]  /*28e0*/  LOP3.LUT R62, R60, 0xffff, RZ, 0xc0, !PT ;  /* 0x0000ffff3c3e7812 */ /* 0x002fca00078ec0ff */
        /* <DEDUP_REMOVED lines=8> */
[----:B------:R-:W-:Y:S01]  /*2970*/  SHF.R.U32.HI R73, RZ, 0x2, R73 ;  /* 0x00000002ff497819 */ /* 0x000fe20000011649 */
[----:B------:R0:W-:Y:S01]  /*2980*/  STS [R35+0x100], R54 ;  /* 0x0001003623007388 */ /* 0x0001e20000000800 */
[----:B------:R-:W-:-:S03]  /*2990*/  IMAD.MOV.U32 R52, RZ, RZ, RZ ;  /* 0x000000ffff347224 */ /* 0x000fc600078e00ff */
[----:B---3--:R1:W-:Y:S04]  /*29a0*/  STS [R35+0x104], R56 ;  /* 0x0001043823007388 */ /* 0x0083e80000000800 */
[----:B------:R3:W-:Y:S01]  /*29b0*/  STS [R35+0x10c], R44 ;  /* 0x00010c2c23007388 */ /* 0x0007e20000000800 */
[----:B0-----:R-:W-:-:S03]  /*29c0*/  IMAD.MOV.U32 R54, RZ, RZ, RZ ;  /* 0x000000ffff367224 */ /* 0x001fc600078e00ff */
[----:B------:R0:W-:Y:S01]  /*29d0*/  STS [R35+0x110], R46 ;  /* 0x0001102e23007388 */ /* 0x0001e20000000800 */
[----:B-1----:R-:W-:-:S03]  /*29e0*/  IMAD.MOV.U32 R56, RZ, RZ, RZ ;  /* 0x000000ffff387224 */ /* 0x002fc600078e00ff */
[----:B------:R1:W-:Y:S01]  /*29f0*/  STS [R35+0x114], R6 ;  /* 0x0001140623007388 */ /* 0x0003e20000000800 */
[----:B---3--:R-:W-:-:S03]  /*2a00*/  IMAD.MOV.U32 R44, RZ, RZ, RZ ;  /* 0x000000ffff2c7224 */ /* 0x008fc600078e00ff */
[----:B------:R-:W3:Y:S01]  /*2a10*/  @!P4 LDG.E.CONSTANT R56, desc[UR6][R2.64+0x16c] ;  /* 0x00016c060238c981 */ /* 0x000ee2000c1e9900 */
[----:B0-----:R-:W-:-:S03]  /*2a20*/  IMAD.MOV.U32 R46, RZ, RZ, RZ ;  /* 0x000000ffff2e7224 */ /* 0x001fc600078e00ff */
[----:B------:R-:W3:Y:S01]  /*2a30*/  @!P3 LDG.E.CONSTANT R54, desc[UR6][R2.64+0x170] ;  /* 0x000170060236b981 */ /* 0x000ee2000c1e9900 */
[----:B-1----:R-:W-:-:S03]  /*2a40*/  IMAD.MOV.U32 R6, RZ, RZ, RZ ;  /* 0x000000ffff067224 */ /* 0x002fc600078e00ff */
[----:B------:R-:W3:Y:S04]  /*2a50*/  @!P3 LDG.E.CONSTANT R46, desc[UR6][R2.64+0x174] ;  /* 0x00017406022eb981 */ /* 0x000ee8000c1e9900 */
[----:B------:R-:W3:Y:S04]  /*2a60*/  @!P3 LDG.E.CONSTANT R52, desc[UR6][R2.64+0x178] ;  /* 0x000178060234b981 */ /* 0x000ee8000c1e9900 */
[----:B------:R-:W3:Y:S04]  /*2a70*/  @!P3 LDG.E.CONSTANT R6, desc[UR6][R2.64+0x17c] ;  /* 0x00017c060206b981 */ /* 0x000ee8000c1e9900 */
[----:B------:R-:W3:Y:S04]  /*2a80*/  @!P3 LDG.E.CONSTANT R44, desc[UR6][R2.64+0x180] ;  /* 0x00018006022cb981 */ /* 0x000ee8000c1e9900 */
[----:B-----5:R-:W-:Y:S04]  /*2a90*/  STS [R35+0x174], R71 ;  /* 0x0001744723007388 */ /* 0x020fe80000000800 */
        /* <DEDUP_REMOVED lines=9> */
[----:B-----5:R-:W-:Y:S02]  /*2b30*/  IMAD.MOV.U32 R66, RZ, RZ, RZ ;  /* 0x000000ffff427224 */ /* 0x020fe400078e00ff */
[----:B0-----:R-:W-:Y:S02]  /*2b40*/  IMAD.MOV.U32 R58, RZ, RZ, RZ ;  /* 0x000000ffff3a7224 */ /* 0x001fe400078e00ff */
[----:B-1----:R-:W-:Y:S01]  /*2b50*/  IMAD.MOV.U32 R48, RZ, RZ, RZ ;  /* 0x000000ffff307224 */ /* 0x002fe200078e00ff */
[----:B--2---:R0:W-:Y:S02]  /*2b60*/  STS.64 [R35+0x1f0], R4 ;  /* 0x0001f00423007388 */ /* 0x0041e40000000a00 */
        /* <DEDUP_REMOVED lines=15> */
[----:B------:R-:W2:Y:S02]  /*2c60*/  @!P3 LDG.E.CONSTANT R68, desc[UR6][R2.64+0x18c] ;  /* 0x00018c060244b981 */ /* 0x000ea4000c1e9900 */
[----:B------:R-:W-:Y:S02]  /*2c70*/  SHF.R.U32.HI R5, RZ, 0x10, R5 ;  /* 0x00000010ff057819 */ /* 0x000fe40000011605 */
[----:B------:R-:W5:Y:S03]  /*2c80*/  @!P3 LDG.E.CONSTANT R66, desc[UR6][R2.64+0x190] ;  /* 0x000190060242b981 */ /* 0x000f66000c1e9900 */
[----:B------:R-:W-:Y:S01]  /*2c90*/  IMAD.MOV R71, RZ, RZ, -R5 ;  /* 0x000000ffff477224 */ /* 0x000fe200078e0a05 */
[----:B------:R-:W2:Y:S04]  /*2ca0*/  @!P4 LDG.E.CONSTANT R60, desc[UR6][R2.64+0x188] ;  /* 0x00018806023cc981 */ /* 0x000ea8000c1e9900 */
[----:B------:R-:W-:Y:S01]  /*2cb0*/  PRMT R71, R71, 0x7710, RZ ;  /* 0x0000771047477816 */ /* 0x000fe200000000ff */
[----:B------:R-:W5:Y:S04]  /*2cc0*/  @!P3 LDG.E.CONSTANT R64, desc[UR6][R2.64+0x194] ;  /* 0x000194060240b981 */ /* 0x000f68000c1e9900 */
[----:B------:R-:W-:Y:S01]  /*2cd0*/  IMAD.IADD R71, R4, 0x1, R71 ;  /* 0x0000000104477824 */ /* 0x000fe200078e0247 */
[----:B------:R-:W5:Y:S04]  /*2ce0*/  @!P3 LDG.E.CONSTANT R62, desc[UR6][R2.64+0x198] ;  /* 0x00019806023eb981 */ /* 0x000f68000c1e9900 */
[----:B------:R-:W-:Y:S01]  /*2cf0*/  LOP3.LUT R78, R71, 0xffff, RZ, 0xc0, !PT ;  /* 0x0000ffff474e7812 */ /* 0x000fe200078ec0ff */
[----:B------:R-:W5:Y:S03]  /*2d00*/  @!P3 LDG.E.CONSTANT R58, desc[UR6][R2.64+0x19c] ;  /* 0x00019c06023ab981 */ /* 0x000f66000c1e9900 */
[----:B------:R-:W-:Y:S01]  /*2d10*/  LEA.HI R78, R78, R5, RZ, 0x1f ;  /* 0x000000054e4e7211 */ /* 0x000fe200078ff8ff */
[----:B------:R-:W5:Y:S03]  /*2d20*/  @!P3 LDG.E.CONSTANT R48, desc[UR6][R2.64+0x1a0] ;  /* 0x0001a0060230b981 */ /* 0x000f66000c1e9900 */
        /* <DEDUP_REMOVED lines=14> */
[----:B------:R-:W3:Y:S04]  /*2e10*/  @!P3 LDG.E.CONSTANT R4, desc[UR6][R2.64+0x1bc] ;  /* 0x0001bc060204b981 */ /* 0x000ee8000c1e9900 */
        /* <DEDUP_REMOVED lines=16> */
[----:B------:R1:W-:Y:S04]  /*2f20*/  STS [R35+0x170], R90 ;  /* 0x0001705a23007388 */ /* 0x0003e80000000800 */
[----:B------:R4:W-:Y:S01]  /*2f30*/  STS [R35+0x178], R72 ;  /* 0x0001784823007388 */ /* 0x0009e20000000800 */
[----:B0-----:R-:W-:-:S03]  /*2f40*/  IMAD.MOV.U32 R88, RZ, RZ, RZ ;  /* 0x000000ffff587224 */ /* 0x001fc600078e00ff */
[----:B------:R0:W-:Y:S01]  /*2f50*/  STS [R35+0x17c], R76 ;  /* 0x00017c4c23007388 */ /* 0x0001e20000000800 */
[----:B-1----:R-:W-:-:S03]  /*2f60*/  IMAD.MOV.U32 R90, RZ, RZ, RZ ;  /* 0x000000ffff5a7224 */ /* 0x002fc600078e00ff */
[----:B------:R1:W-:Y:S01]  /*2f70*/  STS [R35+0x180], R74 ;  /* 0x0001804a23007388 */ /* 0x0003e20000000800 */
[----:B----4-:R-:W-:-:S03]  /*2f80*/  IMAD.MOV.U32 R72, RZ, RZ, RZ ;  /* 0x000000ffff487224 */ /* 0x010fc600078e00ff */
[----:B------:R-:W4:Y:S01]  /*2f90*/  @!P3 LDG.E.CONSTANT R78, desc[UR6][R2.64+0x1a8] ;  /* 0x0001a806024eb981 */ /* 0x000f22000c1e9900 */
[----:B0-----:R-:W-:-:S03]  /*2fa0*/  IMAD.MOV.U32 R76, RZ, RZ, RZ ;  /* 0x000000ffff4c7224 */ /* 0x001fc600078e00ff */
[----:B------:R-:W4:Y:S01]  /*2fb0*/  @!P4 LDG.E.CONSTANT R72, desc[UR6][R2.64+0x1a4] ;  /* 0x0001a4060248c981 */ /* 0x000f22000c1e9900 */
[----:B-1----:R-:W-:-:S03]  /*2fc0*/  IMAD.MOV.U32 R74, RZ, RZ, RZ ;  /* 0x000000ffff4a7224 */ /* 0x002fc600078e00ff */
[----:B------:R-:W4:Y:S04]  /*2fd0*/  @!P3 LDG.E.CONSTANT R88, desc[UR6][R2.64+0x1ac] ;  /* 0x0001ac060258b981 */ /* 0x000f28000c1e9900 */
[----:B------:R-:W4:Y:S04]  /*2fe0*/  @!P3 LDG.E.CONSTANT R90, desc[UR6][R2.64+0x1b0] ;  /* 0x0001b006025ab981 */ /* 0x000f28000c1e9900 */
[----:B------:R-:W4:Y:S04]  /*2ff0*/  @!P3 LDG.E.CONSTANT R76, desc[UR6][R2.64+0x1b4] ;  /* 0x0001b406024cb981 */ /* 0x000f28000c1e9900 */
[----:B------:R-:W4:Y:S04]  /*3000*/  @!P3 LDG.E.CONSTANT R74, desc[UR6][R2.64+0x1b8] ;  /* 0x0001b806024ab981 */ /* 0x000f28000c1e9900 */
[----:B------:R-:W-:Y:S04]  /*3010*/  STS [R35+0x1b4], R7 ;  /* 0x0001b40723007388 */ /* 0x000fe80000000800 */
[----:B------:R-:W-:Y:S01]  /*3020*/  STS [R35+0x1a4], R86 ;  /* 0x0001a45623007388 */ /* 0x000fe20000000800 */
[----:B------:R-:W-:-:S02]  /*3030*/  IMAD.MOV.U32 R65, RZ, RZ, RZ ;  /* 0x000000ffff417224 */ /* 0x000fc400078e00ff */
[----:B------:R-:W-:Y:S01]  /*3040*/  IMAD.MOV.U32 R71, RZ, RZ, RZ ;  /* 0x000000ffff477224 */ /* 0x000fe200078e00ff */
[----:B------:R0:W-:Y:S04]  /*3050*/  STS [R35+0x194], R69 ;  /* 0x0001944523007388 */ /* 0x0001e80000000800 */
[----:B------:R1:W-:Y:S04]  /*3060*/  STS [R35+0x19c], R92 ;  /* 0x00019c5c23007388 */ /* 0x0003e80000000800 */
[----:B------:R1:W-:Y:S01]  /*3070*/  STS [R35+0x1a0], R84 ;  /* 0x0001a05423007388 */ /* 0x0003e20000000800 */
[----:B0-----:R-:W-:-:S02]  /*3080*/  IMAD.MOV.U32 R69, RZ, RZ, RZ ;  /* 0x000000ffff457224 */ /* 0x001fc400078e00ff */
[----:B-1----:R-:W-:Y:S02]  /*3090*/  IMAD.MOV.U32 R92, RZ, RZ, RZ ;  /* 0x000000ffff5c7224 */ /* 0x002fe400078e00ff */
[----:B------:R-:W-:Y:S01]  /*30a0*/  IMAD.MOV.U32 R84, RZ, RZ, RZ ;  /* 0x000000ffff547224 */ /* 0x000fe200078e00ff */
[----:B---3--:R0:W-:Y:S02]  /*30b0*/  STS.64 [R35+0x238], R4 ;  /* 0x0002380423007388 */ /* 0x0081e40000000a00 */
        /* <DEDUP_REMOVED lines=14> */
[----:B------:R-:W3:Y:S04]  /*31a0*/  @!P4 LDG.E.CONSTANT R92, desc[UR6][R2.64+0x1c0] ;  /* 0x0001c006025cc981 */ /* 0x000ee8000c1e9900 */
[----:B------:R-:W-:Y:S01]  /*31b0*/  SHF.R.U32.HI R5, RZ, 0x10, R5 ;  /* 0x00000010ff057819 */ /* 0x000fe20000011605 */
[----:B------:R-:W-:Y:S01]  /*31c0*/  IMAD.MOV.U32 R63, RZ, RZ, RZ ;  /* 0x000000ffff3f7224 */ /* 0x000fe200078e00ff */
[----:B------:R-:W3:Y:S03]  /*31d0*/  @!P3 LDG.E.CONSTANT R65, desc[UR6][R2.64+0x1c4] ;  /* 0x0001c4060241b981 */ /* 0x000ee6000c1e9900 */
[----:B------:R-:W-:Y:S01]  /*31e0*/  IMAD.MOV R7, RZ, RZ, -R5 ;  /* 0x000000ffff077224 */ /* 0x000fe200078e0a05 */
[----:B------:R-:W3:Y:S04]  /*31f0*/  @!P3 LDG.E.CONSTANT R69, desc[UR6][R2.64+0x1c8] ;  /* 0x0001c8060245b981 */ /* 0x000ee8000c1e9900 */
[----:B------:R-:W-:Y:S01]  /*3200*/  PRMT R7, R7, 0x7710, RZ ;  /* 0x0000771007077816 */ /* 0x000fe200000000ff */
[----:B------:R-:W-:Y:S01]  /*3210*/  IMAD.MOV.U32 R67, RZ, RZ, RZ ;  /* 0x000000ffff437224 */ /* 0x000fe200078e00ff */
[----:B------:R-:W3:Y:S03]  /*3220*/  @!P3 LDG.E.CONSTANT R63, desc[UR6][R2.64+0x1cc] ;  /* 0x0001cc06023fb981 */ /* 0x000ee6000c1e9900 */
        /* <DEDUP_REMOVED lines=20> */
[----:B------:R-:W5:Y:S04]  /*3370*/  @!P3 LDG.E.CONSTANT R4, desc[UR6][R2.64+0x1f4] ;  /* 0x0001f4060204b981 */ /* 0x000f68000c1e9900 */
        /* <DEDUP_REMOVED lines=17> */
[----:B------:R1:W-:Y:S04]  /*3490*/  STS [R35+0x1c0], R80 ;  /* 0x0001c05023007388 */ /* 0x0003e80000000800 */
[----:B------:R2:W-:Y:S01]  /*34a0*/  STS [R35+0x1c4], R82 ;  /* 0x0001c45223007388 */ /* 0x0005e20000000800 */
[----:B0-----:R-:W-:-:S03]  /*34b0*/  IMAD.MOV.U32 R59, RZ, RZ, RZ ;  /* 0x000000ffff3b7224 */ /* 0x001fc600078e00ff */
[----:B------:R0:W-:Y:S01]  /*34c0*/  STS [R35+0x1c8], R70 ;  /* 0x0001c84623007388 */ /* 0x0001e20000000800 */
[----:B-1----:R-:W-:-:S03]  /*34d0*/  IMAD.MOV.U32 R80, RZ, RZ, RZ ;  /* 0x000000ffff507224 */ /* 0x002fc600078e00ff */
[----:B------:R-:W3:Y:S01]  /*34e0*/  @!P3 LDG.E.CONSTANT R59, desc[UR6][R2.64+0x1e4] ;  /* 0x0001e406023bb981 */ /* 0x000ee2000c1e9900 */
[----:B--2---:R-:W-:-:S03]  /*34f0*/  IMAD.MOV.U32 R82, RZ, RZ, RZ ;  /* 0x000000ffff527224 */ /* 0x004fc600078e00ff */
[----:B------:R-:W2:Y:S01]  /*3500*/  @!P4 LDG.E.CONSTANT R80, desc[UR6][R2.64+0x1dc] ;  /* 0x0001dc060250c981 */ /* 0x000ea2000c1e9900 */
[----:B0-----:R-:W-:-:S03]  /*3510*/  IMAD.MOV.U32 R70, RZ, RZ, RZ ;  /* 0x000000ffff467224 */ /* 0x001fc600078e00ff */
[----:B------:R-:W2:Y:S04]  /*3520*/  @!P3 LDG.E.CONSTANT R82, desc[UR6][R2.64+0x1e0] ;  /* 0x0001e0060252b981 */ /* 0x000ea8000c1e9900 */
[----:B------:R-:W2:Y:S04]  /*3530*/  @!P3 LDG.E.CONSTANT R7, desc[UR6][R2.64+0x1e8] ;  /* 0x0001e8060207b981 */ /* 0x000ea8000c1e9900 */
[----:B------:R-:W2:Y:S04]  /*3540*/  @!P3 LDG.E.CONSTANT R70, desc[UR6][R2.64+0x1ec] ;  /* 0x0001ec060246b981 */ /* 0x000ea8000c1e9900 */
[----:B------:R-:W2:Y:S04]  /*3550*/  @!P3 LDG.E.CONSTANT R86, desc[UR6][R2.64+0x1f0] ;  /* 0x0001f0060256b981 */ /* 0x000ea8000c1e9900 */
        /* <DEDUP_REMOVED lines=8> */
[----:B----4-:R-:W-:Y:S02]  /*35e0*/  IMAD.MOV.U32 R52, RZ, RZ, RZ ;  /* 0x000000ffff347224 */ /* 0x010fe400078e00ff */
[----:B0-----:R-:W-:Y:S01]  /*35f0*/  IMAD.MOV.U32 R6, RZ, RZ, RZ ;  /* 0x000000ffff067224 */ /* 0x001fe200078e00ff */
[----:B------:R-:W-:Y:S04]  /*3600*/  STS [R35+0x1fc], R60 ;  /* 0x0001fc3c23007388 */ /* 0x000fe80000000800 */
[----:B-----5:R0:W-:Y:S02]  /*3610*/  STS.64 [R35+0x280], R4 ;  /* 0x0002800423007388 */ /* 0x0201e40000000a00 */
        /* <DEDUP_REMOVED lines=17> */
[----:B------:R-:W-:Y:S01]  /*3730*/  VIADD R8, R8, 0x13 ;  /* 0x0000001308087836 */ /* 0x000fe20000000000 */
[----:B------:R-:W5:Y:S03]  /*3740*/  @!P3 LDG.E.CONSTANT R52, desc[UR6][R2.64+0x200] ;  /* 0x000200060234b981 */ /* 0x000f66000c1e9900 */
[----:B------:R-:W-:Y:S01]  /*3750*/  IMAD.MOV R73, RZ, RZ, -R5 ;  /* 0x000000ffff497224 */ /* 0x000fe200078e0a05 */
[----:B------:R-:W5:Y:S04]  /*3760*/  @!P3 LDG.E.CONSTANT R54, desc[UR6][R2.64+0x204] ;  /* 0x000204060236b981 */ /* 0x000f68000c1e9900 */
[----:B------:R-:W-:Y:S01]  /*3770*/  PRMT R73, R73, 0x7710, RZ ;  /* 0x0000771049497816 */ /* 0x000fe200000000ff */
[----:B------:R-:W5:Y:S04]  /*3780*/  @!P3 LDG.E.CONSTANT R56, desc[UR6][R2.64+0x208] ;  /* 0x000208060238b981 */ /* 0x000f68000c1e9900 */
[----:B------:R-:W-:Y:S01]  /*3790*/  IMAD.IADD R73, R4, 0x1, R73 ;  /* 0x0000000104497824 */ /* 0x000fe200078e0249 */
[----:B------:R-:W5:Y:S04]  /*37a0*/  @!P3 LDG.E.CONSTANT R61, desc[UR6][R2.64+0x20c] ;  /* 0x00020c06023db981 */ /* 0x000f68000c1e9900 */
[----:B------:R-:W-:Y:S01]  /*37b0*/  LOP3.LUT R44, R73, 0xffff, RZ, 0xc0, !PT ;  /* 0x0000ffff492c7812 */ /* 0x000fe200078ec0ff */
[----:B------:R-:W5:Y:S03]  /*37c0*/  @!P3 LDG.E.CONSTANT R6, desc[UR6][R2.64+0x210] ;  /* 0x000210060206b981 */ /* 0x000f66000c1e9900 */
[----:B------:R-:W-:-:S04]  /*37d0*/  LEA.HI R44, R44, R5, RZ, 0x1f ;  /* 0x000000052c2c7211 */ /* 0x000fc800078ff8ff */
        /* <DEDUP_REMOVED lines=20> */
[----:B------:R-:W-:Y:S01]  /*3920*/  PRMT R5, R60, 0x9910, RZ ;  /* 0x000099103c057816 */ /* 0x000fe200000000ff */
[----:B------:R-:W-:-:S04]  /*3930*/  IMAD.MOV.U32 R46, RZ, RZ, RZ ;  /* 0x000000ffff2e7224 */ /* 0x000fc800078e00ff */
[----:B------:R-:W-:Y:S02]  /*3940*/  IMAD R5, R5, 0x7, RZ ;  /* 0x0000000705057824 */ /* 0x000fe400078e02ff */
[----:B------:R-:W5:Y:S02]  /*3950*/  @!P4 LDG.E.CONSTANT R46, desc[UR6][R2.64+0x1f8] ;  /* 0x0001f806022ec981 */ /* 0x000f64000c1e9900 */
[----:B------:R-:W-:Y:S01]  /*3960*/  IMAD.MOV R5, RZ, RZ, -R5 ;  /* 0x000000ffff057224 */ /* 0x000fe200078e0a05 */
[----:B------:R-:W-:-:S04]  /*3970*/  LOP3.LUT P4, R4, R23, RZ, R4, 0xfa, !PT ;  /* 0x000000ff17047212 */ /* 0x000fc8000788fa04 */
[----:B------:R-:W-:Y:S02]  /*3980*/  PRMT R5, R5, 0x7710, RZ ;  /* 0x0000771005057816 */ /* 0x000fe400000000ff */
[----:B------:R-:W-:-:S03]  /*3990*/  PLOP3.LUT P4, PT, P4, P3, PT, 0x8f, 0xf8 ;  /* 0x0000000000f8781c */ /* 0x000fc60002787177 */
[----:B------:R-:W-:Y:S02]  /*39a0*/  IMAD.IADD R5, R8, 0x1, R5 ;  /* 0x0000000108057824 */ /* 0x000fe400078e0205 */
[----:B------:R-:W-:-:S03]  /*39b0*/  IMAD.MOV.U32 R44, RZ, RZ, RZ ;  /* 0x000000ffff2c7224 */ /* 0x000fc600078e00ff */
[----:B------:R-:W-:-:S05]  /*39c0*/  LOP3.LUT R8, R5, 0xffff, RZ, 0xc0, !PT ;  /* 0x0000ffff05087812 */ /* 0x000fca00078ec0ff */
[----:B------:R-:W-:Y:S01]  /*39d0*/  IMAD.IADD R5, R8, 0x1, R23 ;  /* 0x0000000108057824 */ /* 0x000fe200078e0217 */
[----:B------:R-:W5:Y:S04]  /*39e0*/  @!P4 LDG.E.CONSTANT R44, desc[UR6][R2.64+0xfc] ;  /* 0x0000fc06022cc981 */ /* 0x000f68000c1e9900 */
[----:B------:R-:W-:Y:S02]  /*39f0*/  LOP3.LUT P4, RZ, R5, 0x8, RZ, 0xc0, !PT ;  /* 0x0000000805ff7812 */ /* 0x000fe4000788c0ff */
[----:B------:R-:W-:-:S04]  /*3a00*/  LOP3.LUT P5, R5, R23, RZ, R8, 0xfa, !PT ;  /* 0x000000ff17057212 */ /* 0x000fc800078afa08 */
[----:B------:R-:W-:Y:S02]  /*3a10*/  PLOP3.LUT P5, PT, P5, P4, PT, 0x8f, 0xf8 ;  /* 0x0000000000f8781c */ /* 0x000fe40002fa9177 */
[----:B------:R-:W-:Y:S02]  /*3a20*/  ISETP.EQ.OR P4, PT, R5, RZ, P4 ;  /* 0x000000ff0500720c */ /* 0x000fe40002782670 */
[----:B------:R-:W-:Y:S02]  /*3a30*/  ISETP.EQ.OR P3, PT, R4, RZ, P3 ;  /* 0x000000ff0400720c */ /* 0x000fe40001f62670 */
[----:B------:R-:W-:-:S09]  /*3a40*/  CS2R R4, SRZ ;  /* 0x0000000000047805 */ /* 0x000fd2000001ff00 */
[----:B------:R-:W5:Y:S04]  /*3a50*/  @!P4 LDG.E.CONSTANT R4, desc[UR6][R2.64+0x22c] ;  /* 0x00022c060204c981 */ /* 0x000f68000c1e9900 */
[----:B------:R0:W-:Y:S02]  /*3a60*/  STS [R35+0x210], R58 ;  /* 0x0002103a23007388 */ /* 0x0001e40000000800 */
[----:B0-----:R-:W-:-:S06]  /*3a70*/  IMAD.MOV.U32 R58, RZ, RZ, RZ ;  /* 0x000000ffff3a7224 */ /* 0x001fcc00078e00ff */
[----:B------:R-:W5:Y:S01]  /*3a80*/  @!P4 LDG.E.CONSTANT R58, desc[UR6][R2.64+0x220] ;  /* 0x00022006023ac981 */ /* 0x000f62000c1e9900 */
[----:B------:R-:W-:Y:S02]  /*3a90*/  IMAD.MOV.U32 R8, RZ, RZ, RZ ;  /* 0x000000ffff087224 */ /* 0x000fe400078e00ff */
[----:B------:R-:W-:Y:S01]  /*3aa0*/  IMAD.MOV.U32 R60, RZ, RZ, RZ ;  /* 0x000000ffff3c7224 */ /* 0x000fe200078e00ff */
[----:B------:R0:W-:Y:S04]  /*3ab0*/  STS [R35+0x200], R68 ;  /* 0x0002004423007388 */ /* 0x0001e80000000800 */
[----:B------:R1:W-:Y:S04]  /*3ac0*/  STS [R35+0x20c], R62 ;  /* 0x00020c3e23007388 */ /* 0x0003e80000000800 */
[----:B------:R-:W5:Y:S01]  /*3ad0*/  @!P5 LDG.E.CONSTANT R8, desc[UR6][R2.64+0x214] ;  /* 0x000214060208d981 */ /* 0x000f62000c1e9900 */
[----:B0-----:R-:W-:-:S03]  /*3ae0*/  IMAD.MOV.U32 R68, RZ, RZ, RZ ;  /* 0x000000ffff447224 */ /* 0x001fc600078e00ff */
[----:B------:R-:W5:Y:S01]  /*3af0*/  @!P4 LDG.E.CONSTANT R60, desc[UR6][R2.64+0x218] ;  /* 0x00021806023cc981 */ /* 0x000f62000c1e9900 */
[----:B-1----:R-:W-:-:S03]  /*3b00*/  IMAD.MOV.U32 R62, RZ, RZ, RZ ;  /* 0x000000ffff3e7224 */ /* 0x002fc600078e00ff */
[----:B------:R-:W5:Y:S04]  /*3b10*/  @!P4 LDG.E.CONSTANT R68, desc[UR6][R2.64+0x21c] ;  /* 0x00021c060244c981 */ /* 0x000f68000c1e9900 */
[----:B------:R-:W5:Y:S04]  /*3b20*/  @!P4 LDG.E.CONSTANT R62, desc[UR6][R2.64+0x224] ;  /* 0x00022406023ec981 */ /* 0x000f68000c1e9900 */
[----:B------:R0:W-:Y:S04]  /*3b30*/  STS [R35+0x208], R64 ;  /* 0x0002084023007388 */ /* 0x0001e80000000800 */
[----:B------:R1:W-:Y:S01]  /*3b40*/  STS [R35+0x214], R48 ;  /* 0x0002143023007388 */ /* 0x0003e20000000800 */
[----:B0-----:R-:W-:-:S02]  /*3b50*/  IMAD.MOV.U32 R64, RZ, RZ, RZ ;  /* 0x000000ffff407224 */ /* 0x001fc400078e00ff */
[----:B-1----:R-:W-:-:S04]  /*3b60*/  IMAD.IADD R48, R32, 0x1, R23 ;  /* 0x0000000120307824 */ /* 0x002fc800078e0217 */
[----:B------:R-:W5:Y:S01]  /*3b70*/  @!P4 LDG.E.CONSTANT R64, desc[UR6][R2.64+0x228] ;  /* 0x000228060240c981 */ /* 0x000f62000c1e9900 */
[----:B------:R-:W-:Y:S02]  /*3b80*/  LOP3.LUT P4, RZ, R48, 0x8, RZ, 0xc0, !PT ;  /* 0x0000000830ff7812 */ /* 0x000fe4000788c0ff */
[----:B------:R-:W-:-:S04]  /*3b90*/  LOP3.LUT P5, R48, R23, RZ, R32, 0xfa, !PT ;  /* 0x000000ff17307212 */ /* 0x000fc800078afa20 */
[----:B------:R-:W-:Y:S01]  /*3ba0*/  PLOP3.LUT P5, PT, P5, P4, PT, 0x8f, 0xf8 ;  /* 0x0000000000f8781c */ /* 0x000fe20002fa9177 */
[----:B------:R-:W-:-:S12]  /*3bb0*/  IMAD.MOV.U32 R73, RZ, RZ, RZ ;  /* 0x000000ffff497224 */ /* 0x000fd800078e00ff */
[----:B------:R-:W5:Y:S01]  /*3bc0*/  @!P5 LDG.E.CONSTANT R73, desc[UR6][R2.64+0x230] ;  /* 0x000230060249d981 */ /* 0x000f62000c1e9900 */
[----:B------:R-:W-:Y:S01]  /*3bd0*/  ISETP.EQ.OR P4, PT, R48, RZ, P4 ;  /* 0x000000ff3000720c */ /* 0x000fe20002782670 */
[----:B------:R-:W-:Y:S02]  /*3be0*/  IMAD.MOV.U32 R48, RZ, RZ, RZ ;  /* 0x000000ffff307224 */ /* 0x000fe400078e00ff */
[----:B------:R0:W-:Y:S04]  /*3bf0*/  STS [R35+0x204], R66 ;  /* 0x0002044223007388 */ /* 0x0001e80000000800 */
[----:B------:R1:W-:Y:S04]  /*3c00*/  STS [R35+0x220], R72 ;  /* 0x0002204823007388 */ /* 0x0003e80000000800 */
        /* <DEDUP_REMOVED lines=9> */
[----:B-1----:R-:W-:-:S03]  /*3ca0*/  CS2R R76, SRZ ;  /* 0x00000000004c7805 */ /* 0x002fc6000001ff00 */
[----:B------:R-:W3:Y:S04]  /*3cb0*/  @!P4 LDG.E.CONSTANT R88, desc[UR6][R2.64+0x238] ;  /* 0x000238060258c981 */ /* 0x000ee8000c1e9900 */
[----:B------:R-:W3:Y:S04]  /*3cc0*/  @!P4 LDG.E.CONSTANT R48, desc[UR6][R2.64+0x240] ;  /* 0x000240060230c981 */ /* 0x000ee8000c1e9900 */
[----:B------:R-:W3:Y:S04]  /*3cd0*/  @!P4 LDG.E.CONSTANT R76, desc[UR6][R2.64+0x244] ;  /* 0x00024406024cc981 */ /* 0x000ee8000c1e9900 */
[----:B------:R-:W3:Y:S01]  /*3ce0*/  @!P4 LDG.E.CONSTANT R72, desc[UR6][R2.64+0x248] ;  /* 0x000248060248c981 */ /* 0x000ee2000c1e9900 */
[----:B------:R-:W-:-:S03]  /*3cf0*/  VIADD R9, R9, 0x5e80 ;  /* 0x00005e8009097836 */ /* 0x000fc60000000000 */
[----:B------:R-:W-:Y:S04]  /*3d00*/  STS [R35+0x3c], R75 ;  /* 0x00003c4b23007388 */ /* 0x000fe80000000800 */
[----:B------:R0:W-:Y:S04]  /*3d10*/  STS [R35+0x234], R74 ;  /* 0x0002344a23007388 */ /* 0x0001e80000000800 */
[----:B------:R1:W-:Y:S04]  /*3d20*/  STS [R35+0x22c], R90 ;  /* 0x00022c5a23007388 */ /* 0x0003e80000000800 */
[----:B------:R2:W-:Y:S01]  /*3d30*/  STS [R35+0x244], R92 ;  /* 0x0002445c23007388 */ /* 0x0005e20000000800 */
[----:B0-----:R-:W-:-:S03]  /*3d40*/  CS2R R74, SRZ ;  /* 0x00000000004a7805 */ /* 0x001fc6000001ff00 */
[----:B------:R0:W-:Y:S01]  /*3d50*/  STS [R35+0x248], R65 ;  /* 0x0002484123007388 */ /* 0x0001e20000000800 */
[----:B-1----:R-:W-:-:S03]  /*3d60*/  IMAD.MOV.U32 R90, RZ, RZ, RZ ;  /* 0x000000ffff5a7224 */ /* 0x002fc600078e00ff */
[----:B------:R1:W-:Y:S01]  /*3d70*/  STS [R35+0x250], R63 ;  /* 0x0002503f23007388 */ /* 0x0003e20000000800 */
[----:B--2---:R-:W-:-:S03]  /*3d80*/  IMAD.MOV.U32 R92, RZ, RZ, RZ ;  /* 0x000000ffff5c7224 */ /* 0x004fc600078e00ff */
[----:B------:R2:W-:Y:S01]  /*3d90*/  STS [R35+0x254], R67 ;  /* 0x0002544323007388 */ /* 0x0005e20000000800 */
[----:B0-----:R-:W-:-:S03]  /*3da0*/  IMAD.MOV.U32 R65, RZ, RZ, RZ ;  /* 0x000000ffff417224 */ /* 0x001fc600078e00ff */
[----:B------:R0:W-:Y:S01]  /*3db0*/  STS [R35+0x25c], R84 ;  /* 0x00025c5423007388 */ /* 0x0001e20000000800 */
[----:B-1----:R-:W-:-:S03]  /*3dc0*/  IMAD.MOV.U32 R63, RZ, RZ, RZ ;  /* 0x000000ffff3f7224 */ /* 0x002fc600078e00ff */
[----:B------:R1:W-:Y:S01]  /*3dd0*/  STS [R35+0x268], R80 ;  /* 0x0002685023007388 */ /* 0x0003e20000000800 */
[----:B--2---:R-:W-:-:S03]  /*3de0*/  IMAD.MOV.U32 R67, RZ, RZ, RZ ;  /* 0x000000ffff437224 */ /* 0x004fc600078e00ff */
[----:B------:R-:W-:Y:S01]  /*3df0*/  STS [R35+0x270], R59 ;  /* 0x0002703b23007388 */ /* 0x000fe20000000800 */
[----:B0-----:R-:W-:-:S03]  /*3e00*/  IMAD.MOV.U32 R84, RZ, RZ, RZ ;  /* 0x000000ffff547224 */ /* 0x001fc600078e00ff */
[----:B------:R0:W-:Y:S01]  /*3e10*/  STS [R35+0x24c], R69 ;  /* 0x00024c4523007388 */ /* 0x0001e20000000800 */
[----:B-1----:R-:W-:-:S03]  /*3e20*/  IMAD.MOV.U32 R80, RZ, RZ, RZ ;  /* 0x000000ffff507224 */ /* 0x002fc600078e00ff */
[----:B------:R-:W-:Y:S04]  /*3e30*/  STS [R35+0x258], R71 ;  /* 0x0002584723007388 */ /* 0x000fe80000000800 */
[----:B------:R1:W-:Y:S01]  /*3e40*/  STS [R35+0x26c], R82 ;  /* 0x00026c5223007388 */ /* 0x0003e20000000800 */
[----:B0-----:R-:W-:-:S03]  /*3e50*/  IMAD.MOV.U32 R69, RZ, RZ, RZ ;  /* 0x000000ffff457224 */ /* 0x001fc600078e00ff */
[----:B------:R0:W-:Y:S04]  /*3e60*/  STS [R35+0x274], R7 ;  /* 0x0002740723007388 */ /* 0x0001e80000000800 */
[----:B------:R2:W-:Y:S01]  /*3e70*/  STS [R35+0x278], R70 ;  /* 0x0002784623007388 */ /* 0x0005e20000000800 */
[----:B-1----:R-:W-:-:S03]  /*3e80*/  IMAD.MOV.U32 R82, RZ, RZ, RZ ;  /* 0x000000ffff527224 */ /* 0x002fc600078e00ff */
[----:B------:R1:W-:Y:S01]  /*3e90*/  STS [R35+0x27c], R86 ;  /* 0x00027c5623007388 */ /* 0x0003e20000000800 */
[----:B0-----:R-:W-:-:S03]  /*3ea0*/  IMAD.MOV.U32 R7, RZ, RZ, RZ ;  /* 0x000000ffff077224 */ /* 0x001fc600078e00ff */
[----:B----4-:R0:W-:Y:S01]  /*3eb0*/  STS [R35+0x290], R50 ;  /* 0x0002903223007388 */ /* 0x0101e20000000800 */
[----:B--2---:R-:W-:-:S03]  /*3ec0*/  CS2R R70, SRZ ;  /* 0x0000000000467805 */ /* 0x004fc6000001ff00 */
[----:B-----5:R2:W-:Y:S01]  /*3ed0*/  STS [R35+0x294], R52 ;  /* 0x0002943423007388 */ /* 0x0205e20000000800 */
[----:B-1----:R-:W-:-:S03]  /*3ee0*/  IMAD.MOV.U32 R86, RZ, RZ, RZ ;  /* 0x000000ffff567224 */ /* 0x002fc600078e00ff */
[----:B------:R1:W-:Y:S01]  /*3ef0*/  STS [R35+0x298], R54 ;  /* 0x0002983623007388 */ /* 0x0003e20000000800 */
[----:B0-----:R-:W-:-:S03]  /*3f00*/  IMAD.MOV.U32 R50, RZ, RZ, RZ ;  /* 0x000000ffff327224 */ /* 0x001fc600078e00ff */
[----:B------:R0:W-:Y:S01]  /*3f10*/  STS [R35+0x29c], R56 ;  /* 0x00029c3823007388 */ /* 0x0001e20000000800 */
[----:B--2---:R-:W-:-:S03]  /*3f20*/  IMAD.MOV.U32 R52, RZ, RZ, RZ ;  /* 0x000000ffff347224 */ /* 0x004fc600078e00ff */
[----:B------:R-:W-:Y:S01]  /*3f30*/  STS [R35+0x2a0], R61 ;  /* 0x0002a03d23007388 */ /* 0x000fe20000000800 */
[----:B-1----:R-:W-:-:S03]  /*3f40*/  IMAD.MOV.U32 R54, RZ, RZ, RZ ;  /* 0x000000ffff367224 */ /* 0x002fc600078e00ff */
[----:B------:R1:W-:Y:S01]  /*3f50*/  STS [R35+0x2a4], R6 ;  /* 0x0002a40623007388 */ /* 0x0003e20000000800 */
[----:B0-----:R-:W-:-:S03]  /*3f60*/  IMAD.MOV.U32 R56, RZ, RZ, RZ ;  /* 0x000000ffff387224 */ /* 0x001fc600078e00ff */
[----:B------:R-:W2:Y:S04]  /*3f70*/  @!P3 LDG.E.CONSTANT R77, desc[UR6][R2.64+0x100] ;  /* 0x00010006024db981 */ /* 0x000ea8000c1e9900 */
[----:B------:R-:W4:Y:S01]  /*3f80*/  @!P3 LDG.E.CONSTANT R75, desc[UR6][R2.64+0x104] ;  /* 0x00010406024bb981 */ /* 0x000f22000c1e9900 */
[----:B-1----:R-:W-:-:S03]  /*3f90*/  IMAD.MOV.U32 R6, RZ, RZ, RZ ;  /* 0x000000ffff067224 */ /* 0x002fc600078e00ff */
[----:B------:R-:W5:Y:S04]  /*3fa0*/  @!P3 LDG.E.CONSTANT R71, desc[UR6][R2.64+0x108] ;  /* 0x000108060247b981 */ /* 0x000f68000c1e9900 */
[----:B------:R-:W-:Y:S04]  /*3fb0*/  STS [R35+0x148], R44 ;  /* 0x0001482c23007388 */ /* 0x000fe80000000800 */
[----:B------:R0:W-:Y:S02]  /*3fc0*/  STS.64 [R35+0x2c8], R4 ;  /* 0x0002c80423007388 */ /* 0x0001e40000000a00 */
[----:B0-----:R-:W-:-:S05]  /*3fd0*/  IMAD.IADD R4, R34, 0x1, R23 ;  /* 0x0000000122047824 */ /* 0x001fca00078e0217 */
[----:B------:R-:W-:Y:S02]  /*3fe0*/  LOP3.LUT P4, RZ, R4, 0x8, RZ, 0xc0, !PT ;  /* 0x0000000804ff7812 */ /* 0x000fe4000788c0ff */
[----:B------:R-:W-:-:S04]  /*3ff0*/  LOP3.LUT P5, R4, R23, RZ, R34, 0xfa, !PT ;  /* 0x000000ff17047212 */ /* 0x000fc800078afa22 */
[----:B------:R-:W-:Y:S02]  /*4000*/  PLOP3.LUT P5, PT, P5, P4, PT, 0x8f, 0xf8 ;  /* 0x0000000000f8781c */ /* 0x000fe40002fa9177 */
[----:B------:R-:W-:Y:S01]  /*4010*/  ISETP.EQ.OR P4, PT, R4, RZ, P4 ;  /* 0x000000ff0400720c */ /* 0x000fe20002782670 */
[----:B------:R-:W-:Y:S01]  /*4020*/  IMAD.IADD R4, R36, 0x1, R23 ;  /* 0x0000000124047824 */ /* 0x000fe200078e0217 */
[----:B------:R-:W-:Y:S02]  /*4030*/  LEA R44, R42, R9, 0x18 ;  /* 0x000000092a2c7211 */ /* 0x000fe400078ec0ff */
[----:B------:R-:W0:Y:S07]  /*4040*/  S2R R42, SR_CTAID.Z ;  /* 0x00000000002a7919 */ /* 0x000e2e0000002700 */
[----:B------:R-:W5:Y:S01]  /*4050*/  @!P5 LDG.E.CONSTANT R74, desc[UR6][R2.64+0x24c] ;  /* 0x00024c06024ad981 */ /* 0x000f62000c1e9900 */
[----:B------:R-:W-:-:S02]  /*4060*/  LOP3.LUT P5, RZ, R4, 0x8, RZ, 0xc0, !PT ;  /* 0x0000000804ff7812 */ /* 0x000fc400078ac0ff */
[C---:B------:R-:W-:Y:S01]  /*4070*/  LOP3.LUT P6, R4, R23.reuse, RZ, R36, 0xfa, !PT ;  /* 0x000000ff17047212 */ /* 0x040fe200078cfa24 */
[----:B------:R1:W-:Y:S03]  /*4080*/  STS [R35+0x2bc], R58 ;  /* 0x0002bc3a23007388 */ /* 0x0003e60000000800 */
[----:B------:R-:W-:Y:S01]  /*4090*/  PLOP3.LUT P6, PT, P6, P5, PT, 0x8f, 0xf8 ;  /* 0x0000000000f8781c */ /* 0x000fe200037cb177 */
[----:B------:R-:W-:Y:S01]  /*40a0*/  STS [R35+0x28c], R46 ;  /* 0x00028c2e23007388 */ /* 0x000fe20000000800 */
[----:B------:R-:W-:Y:S01]  /*40b0*/  ISETP.EQ.OR P5, PT, R4, RZ, P5 ;  /* 0x000000ff0400720c */ /* 0x000fe20002fa2670 */
[----:B------:R-:W-:Y:S02]  /*40c0*/  IMAD.IADD R4, R38, 0x1, R23 ;  /* 0x0000000126047824 */ /* 0x000fe400078e0217 */
[----:B------:R-:W-:Y:S01]  /*40d0*/  STS [R35+0x2b0], R8 ;  /* 0x0002b00823007388 */ /* 0x000fe20000000800 */
[----:B-1----:R-:W1:Y:S03]  /*40e0*/  LDC.64 R58, c[0x0][0x388] ;  /* 0x0000e200ff3a7b82 */ /* 0x002e660000000a00 */
[----:B------:R0:W-:Y:S04]  /*40f0*/  STS [R35+0x2b4], R60 ;  /* 0x0002b43c23007388 */ /* 0x0001e80000000800 */
[----:B------:R-:W5:Y:S01]  /*4100*/  @!P6 LDG.E.CONSTANT R90, desc[UR6][R2.64+0x268] ;  /* 0x00026806025ae981 */ /* 0x000f62000c1e9900 */
[----:B------:R-:W-:-:S03]  /*4110*/  LOP3.LUT P6, R5, R23, RZ, R38, 0xfa, !PT ;  /* 0x000000ff17057212 */ /* 0x000fc600078cfa26 */
[----:B------:R-:W5:Y:S04]  /*4120*/  @!P5 LDG.E.CONSTANT R67, desc[UR6][R2.64+0x26c] ;  /* 0x00026c060243d981 */ /* 0x000f68000c1e9900 */
[----:B------:R-:W5:Y:S04]  /*4130*/  @!P5 LDG.E.CONSTANT R65, desc[UR6][R2.64+0x270] ;  /* 0x000270060241d981 */ /* 0x000f68000c1e9900 */
[----:B------:R-:W5:Y:S04]  /*4140*/  @!P5 LDG.E.CONSTANT R63, desc[UR6][R2.64+0x274] ;  /* 0x00027406023fd981 */ /* 0x000f68000c1e9900 */
[----:B------:R-:W5:Y:S04]  /*4150*/  @!P5 LDG.E.CONSTANT R92, desc[UR6][R2.64+0x278] ;  /* 0x00027806025cd981 */ /* 0x000f68000c1e9900 */
[----:B------:R-:W5:Y:S04]  /*4160*/  @!P5 LDG.E.CONSTANT R84, desc[UR6][R2.64+0x27c] ;  /* 0x00027c060254d981 */ /* 0x000f68000c1e9900 */
[----:B------:R-:W5:Y:S01]  /*4170*/  @!P5 LDG.E.CONSTANT R80, desc[UR6][R2.64+0x280] ;  /* 0x000280060250d981 */ /* 0x000f62000c1e9900 */
[----:B------:R-:W-:Y:S01]  /*4180*/  LOP3.LUT P5, RZ, R4, 0x8, RZ, 0xc0, !PT ;  /* 0x0000000804ff7812 */ /* 0x000fe200078ac0ff */
[----:B0-----:R-:W-:-:S02]  /*4190*/  IMAD R42, R42, 0x4, R31 ;  /* 0x000000042a2a7824 */ /* 0x001fc400078e021f */
[----:B------:R0:W-:Y:S01]  /*41a0*/  STS [R35+0x2b8], R68 ;  /* 0x0002b84423007388 */ /* 0x0001e20000000800 */
[----:B------:R-:W-:Y:S02]  /*41b0*/  PLOP3.LUT P6, PT, P6, P5, PT, 0x8f, 0xf8 ;  /* 0x0000000000f8781c */ /* 0x000fe400037cb177 */
[----:B------:R-:W-:Y:S01]  /*41c0*/  ISETP.EQ.OR P5, PT, R5, RZ, P5 ;  /* 0x000000ff0500720c */ /* 0x000fe20002fa2670 */
[----:B------:R-:W-:Y:S01]  /*41d0*/  IMAD R5, R42, 0x360, RZ ;  /* 0x000003602a057824 */ /* 0x000fe200078e02ff */
[----:B------:R-:W-:Y:S01]  /*41e0*/  CS2R R60, SRZ ;  /* 0x00000000003c7805 */ /* 0x000fe2000001ff00 */
[----:B------:R-:W-:Y:S01]  /*41f0*/  IMAD.MOV.U32 R46, RZ, RZ, RZ ;  /* 0x000000ffff2e7224 */ /* 0x000fe200078e00ff */
[----:B------:R1:W-:Y:S01]  /*4200*/  STS [R35+0x2c0], R62 ;  /* 0x0002c03e23007388 */ /* 0x0003e20000000800 */
[----:B------:R-:W-:Y:S02]  /*4210*/  IMAD.MOV.U32 R4, RZ, RZ, RZ ;  /* 0x000000ffff047224 */ /* 0x000fe400078e00ff */
[----:B0-----:R-:W-:Y:S01]  /*4220*/  IMAD.MOV.U32 R68, RZ, RZ, RZ ;  /* 0x000000ffff447224 */ /* 0x001fe200078e00ff */
[----:B------:R-:W5:Y:S01]  /*4230*/  @!P4 LDG.E.CONSTANT R69, desc[UR6][R2.64+0x250] ;  /* 0x000250060245c981 */ /* 0x000f62000c1e9900 */
[----:B------:R-:W-:-:S03]  /*4240*/  IMAD.MOV.U32 R8, RZ, RZ, RZ ;  /* 0x000000ffff087224 */ /* 0x000fc600078e00ff */
[----:B------:R-:W5:Y:S01]  /*4250*/  @!P6 LDG.E.CONSTANT R82, desc[UR6][R2.64+0x284] ;  /* 0x000284060252e981 */ /* 0x000f62000c1e9900 */
[----:B-1----:R-:W-:-:S03]  /*4260*/  IMAD R62, R40, 0x7e, R5 ;  /* 0x0000007e283e7824 */ /* 0x002fc600078e0205 */
[----:B------:R-:W5:Y:S04]  /*4270*/  @!P4 LDG.E.CONSTANT R7, desc[UR6][R2.64+0x254] ;  /* 0x000254060207c981 */ /* 0x000f68000c1e9900 */
        /* <DEDUP_REMOVED lines=12> */
[----:B------:R0:W5:Y:S01]  /*4340*/  @!P3 LDG.E.CONSTANT R8, desc[UR6][R2.64+0x114] ;  /* 0x000114060208b981 */ /* 0x000162000c1e9900 */
[----:B------:R-:W-:Y:S01]  /*4350*/  ISETP.NE.AND P4, PT, R39, RZ, PT ;  /* 0x000000ff2700720c */ /* 0x000fe20003f85270 */
[----:B0-----:R-:W-:-:S02]  /*4360*/  IMAD R3, R23, 0x3, R62 ;  /* 0x0000000317037824 */ /* 0x001fc400078e023e */
[----:B------:R-:W-:Y:S02]  /*4370*/  IMAD R2, R40, 0x2a, RZ ;  /* 0x0000002a28027824 */ /* 0x000fe400078e02ff */
[----:B------:R-:W-:-:S04]  /*4380*/  IMAD.WIDE.U32 R58, R3, 0x4, R58 ;  /* 0x00000004033a7825 */ /* 0x000fc800078e003a */
[----:B------:R-:W-:-:S05]  /*4390*/  IMAD R3, R31, 0x120, R2 ;  /* 0x000001201f037824 */ /* 0x000fca00078e0202 */
[----:B------:R-:W-:-:S04]  /*43a0*/  ISETP.GT.U32.OR P3, PT, R3, 0x47f, P4 ;  /* 0x0000047f0300780c */ /* 0x000fc80002764470 */
[----:B------:R-:W-:-:S04]  /*43b0*/  ISETP.GT.U32.OR P3, PT, R40, 0x6, P3 ;  /* 0x000000062800780c */ /* 0x000fc80001f64470 */
[----:B------:R-:W-:Y:S01]  /*43c0*/  ISETP.GT.U32.OR P3, PT, R0, 0x3f, P3 ;  /* 0x0000003f0000780c */ /* 0x000fe20001f64470 */
[----:B------:R0:W-:-:S12]  /*43d0*/  STS [R35+0x2d4], R73 ;  /* 0x0002d44923007388 */ /* 0x0001d80000000800 */
[----:B0-----:R-:W5:Y:S01]  /*43e0*/  @!P3 LDG.E.CONSTANT R73, desc[UR6][R58.64] ;  /* 0x000000063a49b981 */ /* 0x001f62000c1e9900 */
[----:B------:R-:W-:Y:S02]  /*43f0*/  IMAD.MOV.U32 R5, RZ, RZ, RZ ;  /* 0x000000ffff057224 */ /* 0x000fe400078e00ff */
[----:B------:R-:W-:Y:S01]  /*4400*/  IMAD.MOV.U32 R9, RZ, RZ, RZ ;  /* 0x000000ffff097224 */ /* 0x000fe200078e00ff */
[----:B------:R-:W-:Y:S04]  /*4410*/  STS [R35+0x2c4], R64 ;  /* 0x0002c44023007388 */ /* 0x000fe80000000800 */
[----:B---3--:R-:W-:Y:S04]  /*4420*/  STS [R35+0x2d8], R78 ;  /* 0x0002d84e23007388 */ /* 0x008fe80000000800 */
[----:B------:R-:W-:Y:S04]  /*4430*/  STS [R35+0x2dc], R88 ;  /* 0x0002dc5823007388 */ /* 0x000fe80000000800 */
[----:B------:R-:W-:Y:S04]  /*4440*/  STS [R35+0x2e0], R66 ;  /* 0x0002e04223007388 */ /* 0x000fe80000000800 */
[----:B------:R-:W-:Y:S04]  /*4450*/  STS [R35+0x2e4], R48 ;  /* 0x0002e43023007388 */ /* 0x000fe80000000800 */
[----:B------:R-:W-:Y:S04]  /*4460*/  STS [R35+0x2e8], R76 ;  /* 0x0002e84c23007388 */ /* 0x000fe80000000800 */
[----:B------:R-:W-:Y:S04]  /*4470*/  STS [R35+0x2ec], R72 ;  /* 0x0002ec4823007388 */ /* 0x000fe80000000800 */
[----:B--2---:R-:W-:Y:S04]  /*4480*/  STS [R35+0x14c], R77 ;  /* 0x00014c4d23007388 */ /* 0x004fe80000000800 */
[----:B----4-:R-:W-:Y:S04]  /*4490*/  STS [R35+0x150], R75 ;  /* 0x0001504b23007388 */ /* 0x010fe80000000800 */
[----:B-----5:R-:W-:Y:S04]  /*44a0*/  STS [R35+0x154], R71 ;  /* 0x0001544723007388 */ /* 0x020fe80000000800 */
[----:B------:R-:W-:Y:S04]  /*44b0*/  STS [R35], RZ ;  /* 0x000000ff23007388 */ /* 0x000fe80000000800 */
[----:B------:R-:W-:Y:S04]  /*44c0*/  STS.64 [R35+0x20], RZ ;  /* 0x000020ff23007388 */ /* 0x000fe80000000a00 */
[----:B------:R-:W-:Y:S04]  /*44d0*/  STS [R35+0x48], RZ ;  /* 0x000048ff23007388 */ /* 0x000fe80000000800 */
        /* <DEDUP_REMOVED lines=21> */
[----:B------:R-:W-:Y:S04]  /*4630*/  STS [R35+0x2f8], R74 ;  /* 0x0002f84a23007388 */ /* 0x000fe80000000800 */
        /* <DEDUP_REMOVED lines=8> */
[----:B------:R0:W-:Y:S04]  /*46c0*/  STS [R35+0x300], R7 ;  /* 0x0003000723007388 */ /* 0x0001e80000000800 */
[----:B------:R-:W-:Y:S01]  /*46d0*/  STS [R35+0x304], R70 ;  /* 0x0003044623007388 */ /* 0x000fe20000000800 */
[----:B0-----:R-:W-:-:S03]  /*46e0*/  IMAD.MOV.U32 R7, RZ, RZ, RZ ;  /* 0x000000ffff077224 */ /* 0x001fc600078e00ff */
[----:B------:R-:W-:Y:S04]  /*46f0*/  STS [R35+0x308], R86 ;  /* 0x0003085623007388 */ /* 0x000fe80000000800 */
[----:B------:R0:W-:Y:S04]  /*4700*/  STS.64 [R35+0x310], R4 ;  /* 0x0003100423007388 */ /* 0x0001e80000000a00 */
[----:B------:R-:W-:Y:S04]  /*4710*/  STS [R35+0x30c], R46 ;  /* 0x00030c2e23007388 */ /* 0x000fe80000000800 */
[----:B------:R-:W-:Y:S01]  /*4720*/  STS [R35+0x340], R82 ;  /* 0x0003405223007388 */ /* 0x000fe20000000800 */
[----:B0-----:R-:W-:-:S03]  /*4730*/  IMAD R4, R3, 0x4, R44 ;  /* 0x0000000403047824 */ /* 0x001fc600078e022c */
[----:B------:R-:W-:Y:S04]  /*4740*/  STS [R35+0x344], R61 ;  /* 0x0003443d23007388 */ /* 0x000fe80000000800 */
[----:B------:R-:W-:Y:S04]  /*4750*/  STS [R35+0x348], R50 ;  /* 0x0003483223007388 */ /* 0x000fe80000000800 */
[----:B------:R-:W-:Y:S04]  /*4760*/  STS [R35+0x34c], R56 ;  /* 0x00034c3823007388 */ /* 0x000fe80000000800 */
[----:B------:R-:W-:Y:S04]  /*4770*/  STS [R35+0x350], R54 ;  /* 0x0003503623007388 */ /* 0x000fe80000000800 */
[----:B------:R-:W-:Y:S04]  /*4780*/  STS [R35+0x354], R52 ;  /* 0x0003543423007388 */ /* 0x000fe80000000800 */
[----:B------:R0:W-:Y:S04]  /*4790*/  STS.64 [R35+0x358], R6 ;  /* 0x0003580623007388 */ /* 0x0001e80000000a00 */
[----:B------:R-:W-:Y:S04]  /*47a0*/  STS [R35+0x158], R68 ;  /* 0x0001584423007388 */ /* 0x000fe80000000800 */
[----:B------:R-:W-:Y:S04]  /*47b0*/  STS [R35+0x15c], R60 ;  /* 0x00015c3c23007388 */ /* 0x000fe80000000800 */
[----:B------:R1:W-:Y:S04]  /*47c0*/  STS.64 [R35+0x160], R8 ;  /* 0x0001600823007388 */ /* 0x0003e80000000a00 */
[----:B------:R-:W-:Y:S01]  /*47d0*/  @!P3 STS [R4], R73 ;  /* 0x000000490400b388 */ /* 0x000fe20000000800 */
[----:B------:R-:W-:-:S04]  /*47e0*/  ISETP.GT.U32.OR P3, PT, R3, 0x47e, P4 ;  /* 0x0000047e0300780c */ /* 0x000fc80002764470 */
[----:B------:R-:W-:-:S04]  /*47f0*/  ISETP.GT.U32.OR P3, PT, R40, 0x6, P3 ;  /* 0x000000062800780c */ /* 0x000fc80001f64470 */
[----:B------:R-:W-:-:S13]  /*4800*/  ISETP.GT.U32.OR P3, PT, R0, 0x3f, P3 ;  /* 0x0000003f0000780c */ /* 0x000fda0001f64470 */
[----:B------:R-:W2:Y:S04]  /*4810*/  @!P3 LDG.E.CONSTANT R5, desc[UR6][R58.64+0x4] ;  /* 0x000004063a05b981 */ /* 0x000ea8000c1e9900 */
[----:B--2---:R2:W-:Y:S01]  /*4820*/  @!P3 STS [R4+0x4], R5 ;  /* 0x000004050400b388 */ /* 0x0045e20000000800 */
[----:B------:R-:W-:-:S04]  /*4830*/  ISETP.GT.U32.OR P3, PT, R3, 0x47d, P4 ;  /* 0x0000047d0300780c */ /* 0x000fc80002764470 */
[----:B------:R-:W-:-:S04]  /*4840*/  ISETP.GT.U32.OR P3, PT, R40, 0x6, P3 ;  /* 0x000000062800780c */ /* 0x000fc80001f64470 */
[----:B------:R-:W-:-:S13]  /*4850*/  ISETP.GT.U32.OR P3, PT, R0, 0x3f, P3 ;  /* 0x0000003f0000780c */ /* 0x000fda0001f64470 */
[----:B0-----:R-:W3:Y:S01]  /*4860*/  @!P3 LDG.E.CONSTANT R7, desc[UR6][R58.64+0x8] ;  /* 0x000008063a07b981 */ /* 0x001ee2000c1e9900 */
[----:B------:R-:W-:-:S03]  /*4870*/  ISETP.NE.AND P6, PT, R37, RZ, PT ;  /* 0x000000ff2500720c */ /* 0x000fc60003fc5270 */
[----:B---3--:R0:W-:Y:S01]  /*4880*/  @!P3 STS [R4+0x8], R7 ;  /* 0x000008070400b388 */ /* 0x0081e20000000800 */
[----:B------:R-:W-:-:S04]  /*4890*/  ISETP.GT.U32.OR P3, PT, R3, 0x47c, P6 ;  /* 0x0000047c0300780c */ /* 0x000fc80003764470 */
[----:B------:R-:W-:-:S04]  /*48a0*/  ISETP.GT.U32.OR P3, PT, R40, 0x6, P3 ;  /* 0x000000062800780c */ /* 0x000fc80001f64470 */
[----:B------:R-:W-:-:S13]  /*48b0*/  ISETP.GT.U32.OR P3, PT, R10, 0x3f, P3 ;  /* 0x0000003f0a00780c */ /* 0x000fda0001f64470 */
[----:B-1----:R-:W3:Y:S04]  /*48c0*/  @!P3 LDG.E.CONSTANT R9, desc[UR6][R58.64+0x24] ;  /* 0x000024063a09b981 */ /* 0x002ee8000c1e9900 */
[----:B---3--:R1:W-:Y:S01]  /*48d0*/  @!P3 STS [R4+0xc], R9 ;  /* 0x00000c090400b388 */ /* 0x0083e20000000800 */
[----:B------:R-:W-:-:S04]  /*48e0*/  ISETP.GT.U32.OR P3, PT, R3, 0x47b, P6 ;  /* 0x0000047b0300780c */ /* 0x000fc80003764470 */
[----:B------:R-:W-:-:S04]  /*48f0*/  ISETP.GT.U32.OR P3, PT, R40, 0x6, P3 ;  /* 0x000000062800780c */ /* 0x000fc80001f64470 */
[----:B------:R-:W-:-:S13]  /*4900*/  ISETP.GT.U32.OR P3, PT, R10, 0x3f, P3 ;  /* 0x0000003f0a00780c */ /* 0x000fda0001f64470 */
[----:B--2---:R-:W2:Y:S04]  /*4910*/  @!P3 LDG.E.CONSTANT R5, desc[UR6][R58.64+0x28] ;  /* 0x000028063a05b981 */ /* 0x004ea8000c1e9900 */
        /* <DEDUP_REMOVED lines=148> */
[----:B0-----:R-:W3:Y:S04]  /*5260*/  @!P3 LDG.E.CONSTANT R7, desc[UR6][R58.64+0x170] ;  /* 0x000170063a07b981 */ /* 0x001ee8000c1e9900 */
        /* <DEDUP_REMOVED lines=44> */
[----:B------:R-:W2:Y:S01]  /*5530*/  @!P3 LDG.E.CONSTANT R3, desc[UR6][R58.64+0x1dc] ;  /* 0x0001dc063a03b981 */ /* 0x000ea2000c1e9900 */
[----:B------:R-:W-:Y:S02]  /*5540*/  IMAD R2, R40, 0x24, R33 ;  /* 0x0000002428027824 */ /* 0x000fe400078e0221 */
[----:B------:R-:W-:Y:S02]  /*5550*/  IMAD R31, R31, 0x480, R44 ;  /* 0x000004801f1f7824 */ /* 0x000fe400078e022c */
[----:B------:R-:W-:Y:S01]  /*5560*/  VIADD R2, R2, 0x2f4 ;  /* 0x000002f402027836 */ /* 0x000fe20000000000 */
[----:B------:R-:W-:Y:S01]  /*5570*/  UMOV UR4, 0x24 ;  /* 0x0000002400047882 */ /* 0x000fe20000000000 */
[----:B--2---:R0:W-:Y:S01]  /*5580*/  @!P3 STS [R4+0xa4], R3 ;  /* 0x0000a4030400b388 */ /* 0x0041e20000000800 */
[----:B------:R-:W-:Y:S06]  /*5590*/  BAR.SYNC.DEFER_BLOCKING 0x0 ;  /* 0x0000000000007b1d */ /* 0x000fec0000010000 */
.L_x_22:
[----:B0-----:R-:W-:Y:S04]  /*55a0*/  LDS R3, [R2+-0x2f4] ;  /* 0xfffd0c0002037984 */ /* 0x001fe80000000800 */
[----:B------:R-:W0:Y:S04]  /*55b0*/  LDS R73, [R31+UR4+-0x24] ;  /* 0xffffdc041f497984 */ /* 0x000e280008000800 */
[----:B------:R-:W-:Y:S04]  /*55c0*/  LDS R5, [R2+-0x1f8] ;  /* 0xfffe080002057984 */ /* 0x000fe80000000800 */
[----:B------:R-:W1:Y:S04]  /*55d0*/  LDS R68, [R31+UR4+-0x18] ;  /* 0xffffe8041f447984 */ /* 0x000e680008000800 */
[----:B------:R-:W-:Y:S04]  /*55e0*/  LDS R4, [R2+-0xfc] ;  /* 0xffff040002047984 */ /* 0x000fe80000000800 */
[----:B------:R-:W2:Y:S04]  /*55f0*/  LDS R67, [R31+UR4+-0xc] ;  /* 0xfffff4041f437984 */ /* 0x000ea80008000800 */
[----:B------:R-:W-:Y:S04]  /*5600*/  LDS R6, [R2] ;  /* 0x0000000002067984 */ /* 0x000fe80000000800 */
[----:B------:R-:W3:Y:S04]  /*5610*/  LDS R65, [R31+UR4] ;  /* 0x000000041f417984 */ /* 0x000ee80008000800 */
[----:B------:R-:W-:Y:S04]  /*5620*/  LDS R9, [R2+0xfc] ;  /* 0x0000fc0002097984 */ /* 0x000fe80000000800 */
[----:B------:R-:W4:Y:S04]  /*5630*/  LDS R64, [R31+UR4+0xc] ;  /* 0x00000c041f407984 */ /* 0x000f280008000800 */
[----:B------:R-:W-:Y:S04]  /*5640*/  LDS R44, [R2+0x1f8] ;  /* 0x0001f800022c7984 */ /* 0x000fe80000000800 */
[----:B------:R-:W5:Y:S01]  /*5650*/  LDS R63, [R31+UR4+0x18] ;  /* 0x000018041f3f7984 */ /* 0x000f620008000800 */
[----:B0-----:R-:W-:-:S03]  /*5660*/  FFMA R46, R3, R73, R24 ;  /* 0x00000049032e7223 */ /* 0x001fc60000000018 */
[----:B------:R-:W0:Y:S04]  /*5670*/  LDS R8, [R2+-0x2f0] ;  /* 0xfffd100002087984 */ /* 0x000e280000000800 */
[----:B------:R-:W0:Y:S01]  /*5680*/  LDS R62, [R31+UR4+-0x20] ;  /* 0xffffe0041f3e7984 */ /* 0x000e220008000800 */
[----:B-1----:R-:W-:-:S03]  /*5690*/  FFMA R5, R5, R68, R46 ;  /* 0x0000004405057223 */ /* 0x002fc6000000002e */
[----:B------:R-:W1:Y:S04]  /*56a0*/  LDS R7, [R2+-0x1f4] ;  /* 0xfffe0c0002077984 */ /* 0x000e680000000800 */
[----:B------:R-:W1:Y:S01]  /*56b0*/  LDS R56, [R31+UR4+-0x14] ;  /* 0xffffec041f387984 */ /* 0x000e620008000800 */
[----:B--2---:R-:W-:-:S03]  /*56c0*/  FFMA R5, R4, R67, R5 ;  /* 0x0000004304057223 */ /* 0x004fc60000000005 */
[----:B------:R-:W2:Y:S04]  /*56d0*/  LDS R40, [R2+-0xf8] ;  /* 0xffff080002287984 */ /* 0x000ea80000000800 */
[----:B------:R-:W2:Y:S01]  /*56e0*/  LDS R59, [R31+UR4+-0x8] ;  /* 0xfffff8041f3b7984 */ /* 0x000ea20008000800 */
[----:B---3--:R-:W-:-:S03]  /*56f0*/  FFMA R4, R6, R65, R5 ;  /* 0x0000004106047223 */ /* 0x008fc60000000005 */
[----:B------:R-:W3:Y:S04]  /*5700*/  LDS R24, [R2+0x4] ;  /* 0x0000040002187984 */ /* 0x000ee80000000800 */
[----:B------:R-:W3:Y:S01]  /*5710*/  LDS R61, [R31+UR4+0x4] ;  /* 0x000004041f3d7984 */ /* 0x000ee20008000800 */
[----:B----4-:R-:W-:-:S03]  /*5720*/  FFMA R9, R9, R64, R4 ;  /* 0x0000004009097223 */ /* 0x010fc60000000004 */
[----:B------:R-:W4:Y:S04]  /*5730*/  LDS R33, [R2+0x100] ;  /* 0x0001000002217984 */ /* 0x000f280000000800 */
[----:B------:R-:W4:Y:S01]  /*5740*/  LDS R58, [R31+UR4+0x10] ;  /* 0x000010041f3a7984 */ /* 0x000f220008000800 */
[----:B-----5:R-:W-:-:S03]  /*5750*/  FFMA R9, R44, R63, R9 ;  /* 0x0000003f2c097223 */ /* 0x020fc60000000009 */
[----:B------:R-:W5:Y:S01]  /*5760*/  LDS R35, [R2+0x1fc] ;  /* 0x0001fc0002237984 */ /* 0x000f620000000800 */
[----:B0-----:R-:W-:-:S03]  /*5770*/  FFMA R44, R8, R73, R25 ;  /* 0x00000049082c7223 */ /* 0x001fc60000000019 */
[----:B------:R-:W0:Y:S01]  /*5780*/  LDS R60, [R31+UR4+0x1c] ;  /* 0x00001c041f3c7984 */ /* 0x000e220008000800 */
[----:B------:R-:W-:-:S03]  /*5790*/  FFMA R25, R8, R62, R9 ;  /* 0x0000003e08197223 */ /* 0x000fc60000000009 */
[----:B------:R-:W0:Y:S01]  /*57a0*/  LDS R75, [R2+-0x2ec] ;  /* 0xfffd1400024b7984 */ /* 0x000e220000000800 */
[----:B-1----:R-:W-:-:S03]  /*57b0*/  FFMA R9, R7, R68, R44 ;  /* 0x0000004407097223 */ /* 0x002fc6000000002c */
[----:B------:R-:W1:Y:S01]  /*57c0*/  LDS R6, [R2+-0x1f0] ;  /* 0xfffe100002067984 */ /* 0x000e620000000800 */
[----:B------:R-:W-:-:S03]  /*57d0*/  FFMA R8, R7, R56, R25 ;  /* 0x0000003807087223 */ /* 0x000fc60000000019 */
[----:B------:R-:W1:Y:S01]  /*57e0*/  LDS R4, [R2+-0xf4] ;  /* 0xffff0c0002047984 */ /* 0x000e620000000800 */
[----:B--2---:R-:W-:-:S03]  /*57f0*/  FFMA R9, R40, R67, R9 ;  /* 0x0000004328097223 */ /* 0x004fc60000000009 */
[----:B------:R-:W2:Y:S01]  /*5800*/  LDS R3, [R2+0x8] ;  /* 0x0000080002037984 */ /* 0x000ea20000000800 */
[----:B------:R-:W-:-:S03]  /*5810*/  FFMA R40, R40, R59, R8 ;  /* 0x0000003b28287223 */ /* 0x000fc60000000008 */
[----:B------:R-:W2:Y:S01]  /*5820*/  LDS R5, [R2+0x104] ;  /* 0x0001040002057984 */ /* 0x000ea20000000800 */
[----:B---3--:R-:W-:-:S03]  /*5830*/  FFMA R8, R24, R65, R9 ;  /* 0x0000004118087223 */ /* 0x008fc60000000009 */
[----:B------:R-:W3:Y:S01]  /*5840*/  LDS R54, [R31+UR4+-0x1c] ;  /* 0xffffe4041f367984 */ /* 0x000ee20008000800 */
[----:B------:R-:W-:-:S03]  /*5850*/  FFMA R7, R24, R61, R40 ;  /* 0x0000003d18077223 */ /* 0x000fc60000000028 */
[----:B------:R-:W3:Y:S01]  /*5860*/  LDS R24, [R2+0x200] ;  /* 0x0002000002187984 */ /* 0x000ee20000000800 */
[C---:B----4-:R-:W-:Y:S01]  /*5870*/  FFMA R8, R33.reuse, R64, R8 ;  /* 0x0000004021087223 */ /* 0x050fe20000000008 */
[----:B------:R-:W-:Y:S02]  /*5880*/  FFMA R7, R33, R58, R7 ;  /* 0x0000003a21077223 */ /* 0x000fe40000000007 */
[----:B------:R-:W4:Y:S01]  /*5890*/  LDS R70, [R2+-0x2e8] ;  /* 0xfffd180002467984 */ /* 0x000f220000000800 */
[----:B-----5:R-:W-:-:S03]  /*58a0*/  FFMA R44, R35, R63, R8 ;  /* 0x0000003f232c7223 */ /* 0x020fc60000000008 */
[----:B------:R-:W5:Y:S01]  /*58b0*/  LDS R77, [R2+-0x2e4] ;  /* 0xfffd1c00024d7984 */ /* 0x000f620000000800 */
[----:B0-----:R-:W-:-:S03]  /*58c0*/  FFMA R46, R35, R60, R7 ;  /* 0x0000003c232e7223 */ /* 0x001fc60000000007 */
[----:B------:R-:W0:Y:S01]  /*58d0*/  LDS R66, [R2+-0x2e0] ;  /* 0xfffd200002427984 */ /* 0x000e220000000800 */
[----:B------:R-:W-:-:S03]  /*58e0*/  FFMA R7, R75, R73, R26 ;  /* 0x000000494b077223 */ /* 0x000fc6000000001a */
[----:B------:R-:W0:Y:S01]  /*58f0*/  LDS R69, [R2+-0x1ec] ;  /* 0xfffe140002457984 */ /* 0x000e220000000800 */
[----:B------:R-:W-:Y:S01]  /*5900*/  FFMA R25, R75, R62, R44 ;  /* 0x0000003e4b197223 */ /* 0x000fe2000000002c */
[C---:B-1----:R-:W-:Y:S02]  /*5910*/  FFMA R7, R6.reuse, R68, R7 ;  /* 0x0000004406077223 */ /* 0x042fe40000000007 */
[----:B------:R-:W1:Y:S01]  /*5920*/  LDS R26, [R2+-0xf0] ;  /* 0xffff1000021a7984 */ /* 0x000e620000000800 */
[----:B------:R-:W-:Y:S01]  /*5930*/  FFMA R81, R6, R56, R25 ;  /* 0x0000003806517223 */ /* 0x000fe20000000019 */
[----:B------:R-:W-:Y:S02]  /*5940*/  FFMA R40, R4, R67, R7 ;  /* 0x0000004304287223 */ /* 0x000fe40000000007 */
[----:B------:R-:W1:Y:S02]  /*5950*/  LDS R52, [R2+-0x1e8] ;  /* 0xfffe180002347984 */ /* 0x000e640000000800 */
[----:B--2---:R-:W-:-:S02]  /*5960*/  FFMA R40, R3, R65, R40 ;  /* 0x0000004103287223 */ /* 0x004fc40000000028 */
[----:B------:R-:W2:Y:S02]  /*5970*/  LDS R35, [R2+-0x1e4] ;  /* 0xfffe1c0002237984 */ /* 0x000ea40000000800 */
[----:B------:R-:W-:Y:S02]  /*5980*/  FFMA R79, R5, R64, R40 ;  /* 0x00000040054f7223 */ /* 0x000fe40000000028 */
[----:B------:R-:W2:Y:S01]  /*5990*/  LDS R8, [R2+0xc] ;  /* 0x00000c0002087984 */ /* 0x000ea20000000800 */
[----:B------:R-:W-:Y:S01]  /*59a0*/  FFMA R40, R4, R59, R81 ;  /* 0x0000003b04287223 */ /* 0x000fe20000000051 */
[----:B---3--:R-:W-:Y:S02]  /*59b0*/  FFMA R75, R75, R54, R46 ;  /* 0x000000364b4b7223 */ /* 0x008fe4000000002e */
[----:B------:R-:W3:Y:S01]  /*59c0*/  LDS R71, [R2+-0x2dc] ;  /* 0xfffd240002477984 */ /* 0x000ee20000000800 */
[----:B------:R-:W-:Y:S01]  /*59d0*/  FFMA R72, R3, R61, R40 ;  /* 0x0000003d03487223 */ /* 0x000fe20000000028 */
[----:B------:R-:W-:-:S02]  /*59e0*/  FFMA R79, R24, R63, R79 ;  /* 0x0000003f184f7223 */ /* 0x000fc4000000004f */
[----:B------:R-:W3:Y:S01]  /*59f0*/  LDS R7, [R2+0x108] ;  /* 0x0001080002077984 */ /* 0x000ee20000000800 */
[----:B------:R-:W-:-:S03]  /*5a00*/  FFMA R81, R5, R58, R72 ;  /* 0x0000003a05517223 */ /* 0x000fc60000000048 */
[----:B------:R-:W3:Y:S01]  /*5a10*/  LDS R33, [R2+-0x1e0] ;  /* 0xfffe200002217984 */ /* 0x000ee20000000800 */
[C---:B----4-:R-:W-:Y:S01]  /*5a20*/  FFMA R79, R70.reuse, R62, R79 ;  /* 0x0000003e464f7223 */ /* 0x050fe2000000004f */
[-C--:B------:R-:W-:Y:S01]  /*5a30*/  FFMA R72, R70, R73.reuse, R27 ;  /* 0x0000004946487223 */ /* 0x080fe2000000001b */
[----:B------:R-:W-:Y:S01]  /*5a40*/  FFMA R81, R24, R60, R81 ;  /* 0x0000003c18517223 */ /* 0x000fe20000000051 */
[----:B------:R-:W4:Y:S01]  /*5a50*/  LDS R25, [R2+0x204] ;  /* 0x0002040002197984 */ /* 0x000f220000000800 */
[-C--:B-----5:R-:W-:Y:S02]  /*5a60*/  FFMA R27, R77, R73.reuse, R28 ;  /* 0x000000494d1b7223 */ /* 0x0a0fe4000000001c */
[----:B------:R-:W-:Y:S01]  /*5a70*/  FFMA R70, R70, R54, R81 ;  /* 0x0000003646467223 */ /* 0x000fe20000000051 */
[----:B------:R-:W5:Y:S01]  /*5a80*/  LDS R9, [R2+-0xec] ;  /* 0xffff140002097984 */ /* 0x000f620000000800 */
[----:B0-----:R-:W-:-:S03]  /*5a90*/  FFMA R28, R66, R73, R29 ;  /* 0x00000049421c7223 */ /* 0x001fc6000000001d */
[----:B------:R-:W0:Y:S01]  /*5aa0*/  LDS R50, [R2+-0xe8] ;  /* 0xffff180002327984 */ /* 0x000e220000000800 */
[C---:B------:R-:W-:Y:S01]  /*5ab0*/  FFMA R74, R69.reuse, R56, R79 ;  /* 0x00000038454a7223 */ /* 0x040fe2000000004f */
[-C--:B------:R-:W-:Y:S02]  /*5ac0*/  FFMA R29, R69, R68.reuse, R72 ;  /* 0x00000044451d7223 */ /* 0x080fe40000000048 */
[----:B------:R-:W0:Y:S01]  /*5ad0*/  LDS R48, [R2+-0xe4] ;  /* 0xffff1c0002307984 */ /* 0x000e220000000800 */
[C---:B-1----:R-:W-:Y:S01]  /*5ae0*/  FFMA R74, R26.reuse, R59, R74 ;  /* 0x0000003b1a4a7223 */ /* 0x042fe2000000004a */
[----:B------:R-:W-:Y:S02]  /*5af0*/  FFMA R29, R26, R67, R29 ;  /* 0x000000431a1d7223 */ /* 0x000fe4000000001d */
[----:B------:R-:W1:Y:S01]  /*5b00*/  LDS R46, [R2+0x10] ;  /* 0x00001000022e7984 */ /* 0x000e620000000800 */
[----:B------:R-:W-:-:S03]  /*5b10*/  FFMA R72, R52, R68, R27 ;  /* 0x0000004434487223 */ /* 0x000fc6000000001b */
[----:B------:R-:W1:Y:S01]  /*5b20*/  LDS R44, [R2+0x14] ;  /* 0x00001400022c7984 */ /* 0x000e620000000800 */
[----:B--2---:R-:W-:-:S03]  /*5b30*/  FFMA R79, R35, R68, R28 ;  /* 0x00000044234f7223 */ /* 0x004fc6000000001c */
[----:B------:R-:W2:Y:S01]  /*5b40*/  LDS R40, [R2+0x18] ;  /* 0x0000180002287984 */ /* 0x000ea20000000800 */
[C---:B------:R-:W-:Y:S01]  /*5b50*/  FFMA R27, R8.reuse, R61, R74 ;  /* 0x0000003d081b7223 */ /* 0x040fe2000000004a */
[----:B------:R-:W-:Y:S01]  /*5b60*/  FFMA R28, R8, R65, R29 ;  /* 0x00000041081c7223 */ /* 0x000fe2000000001d */
[----:B---3--:R-:W-:Y:S01]  /*5b70*/  FFMA R30, R71, R73, R30 ;  /* 0x00000049471e7223 */ /* 0x008fe2000000001e */
[----:B------:R-:W3:Y:S01]  /*5b80*/  LDS R29, [R2+0x110] ;  /* 0x00011000021d7984 */ /* 0x000ee20000000800 */
[C---:B------:R-:W-:Y:S01]  /*5b90*/  FFMA R85, R7.reuse, R58, R27 ;  /* 0x0000003a07557223 */ /* 0x040fe2000000001b */
[----:B------:R-:W-:Y:S02]  /*5ba0*/  FFMA R28, R7, R64, R28 ;  /* 0x00000040071c7223 */ /* 0x000fe4000000001c */
[----:B------:R-:W3:Y:S01]  /*5bb0*/  LDS R73, [R2+0x10c] ;  /* 0x00010c0002497984 */ /* 0x000ee20000000800 */
[----:B------:R-:W-:-:S03]  /*5bc0*/  FFMA R81, R33, R68, R30 ;  /* 0x0000004421517223 */ /* 0x000fc6000000001e */
[----:B------:R-:W3:Y:S01]  /*5bd0*/  LDS R27, [R2+0x114] ;  /* 0x00011400021b7984 */ /* 0x000ee20000000800 */
[C---:B----4-:R-:W-:Y:S01]  /*5be0*/  FFMA R87, R25.reuse, R60, R85 ;  /* 0x0000003c19577223 */ /* 0x050fe20000000055 */
[----:B------:R-:W-:Y:S02]  /*5bf0*/  FFMA R28, R25, R63, R28 ;  /* 0x0000003f191c7223 */ /* 0x000fe4000000001c */
[----:B------:R-:W4:Y:S01]  /*5c00*/  LDS R30, [R2+0x20c] ;  /* 0x00020c00021e7984 */ /* 0x000f220000000800 */
[-C--:B-----5:R-:W-:Y:S01]  /*5c10*/  FFMA R83, R9, R67.reuse, R72 ;  /* 0x0000004309537223 */ /* 0x0a0fe20000000048 */
[-C--:B0-----:R-:W-:Y:S01]  /*5c20*/  FFMA R85, R50, R67.reuse, R79 ;  /* 0x0000004332557223 */ /* 0x081fe2000000004f */
[C---:B------:R-:W-:Y:S01]  /*5c30*/  FFMA R79, R77.reuse, R62, R28 ;  /* 0x0000003e4d4f7223 */ /* 0x040fe2000000001c */
[----:B------:R-:W-:Y:S01]  /*5c40*/  FFMA R77, R77, R54, R87 ;  /* 0x000000364d4d7223 */ /* 0x000fe20000000057 */
[----:B------:R-:W-:Y:S01]  /*5c50*/  LDS R28, [R2+0x210] ;  /* 0x00021000021c7984 */ /* 0x000fe20000000800 */
[----:B------:R-:W-:-:S03]  /*5c60*/  FFMA R81, R48, R67, R81 ;  /* 0x0000004330517223 */ /* 0x000fc60000000051 */
[----:B------:R-:W-:Y:S01]  /*5c70*/  LDS R67, [R2+-0x2d8] ;  /* 0xfffd280002437984 */ /* 0x000fe20000000800 */
[-C--:B-1----:R-:W-:Y:S01]  /*5c80*/  FFMA R68, R46, R65.reuse, R83 ;  /* 0x000000412e447223 */ /* 0x082fe20000000053 */
[-C--:B------:R-:W-:Y:S01]  /*5c90*/  FFMA R72, R44, R65.reuse, R85 ;  /* 0x000000412c487223 */ /* 0x080fe20000000055 */
[----:B--2---:R-:W-:Y:S02]  /*5ca0*/  FFMA R74, R40, R65, R81 ;  /* 0x00000041284a7223 */ /* 0x004fe40000000051 */
[----:B------:R-:W0:Y:S01]  /*5cb0*/  LDS R65, [R2+0x208] ;  /* 0x0002080002417984 */ /* 0x000e220000000800 */
[-C--:B---3--:R-:W-:Y:S01]  /*5cc0*/  FFMA R81, R29, R64.reuse, R72 ;  /* 0x000000401d517223 */ /* 0x088fe20000000048 */
[-C--:B------:R-:W-:Y:S01]  /*5cd0*/  FFMA R68, R73, R64.reuse, R68 ;  /* 0x0000004049447223 */ /* 0x080fe20000000044 */
[----:B------:R-:W-:Y:S01]  /*5ce0*/  FFMA R83, R27, R64, R74 ;  /* 0x000000401b537223 */ /* 0x000fe2000000004a */
[----:B------:R-:W-:Y:S01]  /*5cf0*/  FFMA R74, R52, R56, R79 ;  /* 0x00000038344a7223 */ /* 0x000fe2000000004f */
[----:B----4-:R-:W-:-:S04]  /*5d00*/  FFMA R64, R30, R63, R81 ;  /* 0x0000003f1e407223 */ /* 0x010fc80000000051 */
[----:B------:R-:W-:-:S04]  /*5d10*/  FFMA R64, R71, R62, R64 ;  /* 0x0000003e47407223 */ /* 0x000fc80000000040 */
[----:B------:R-:W-:-:S04]  /*5d20*/  FFMA R81, R33, R56, R64 ;  /* 0x0000003821517223 */ /* 0x000fc80000000040 */
[----:B------:R-:W-:Y:S01]  /*5d30*/  FFMA R81, R48, R59, R81 ;  /* 0x0000003b30517223 */ /* 0x000fe20000000051 */
[-C--:B0-----:R-:W-:Y:S01]  /*5d40*/  FFMA R85, R65, R63.reuse, R68 ;  /* 0x0000003f41557223 */ /* 0x081fe20000000044 */
[----:B------:R-:W-:Y:S02]  /*5d50*/  FFMA R68, R28, R63, R83 ;  /* 0x0000003f1c447223 */ /* 0x000fe40000000053 */
[----:B------:R-:W0:Y:S01]  /*5d60*/  LDS R63, [R2+-0x1dc] ;  /* 0xfffe2400023f7984 */ /* 0x000e220000000800 */
[-C--:B------:R-:W-:Y:S01]  /*5d70*/  FFMA R72, R66, R62.reuse, R85 ;  /* 0x0000003e42487223 */ /* 0x080fe20000000055 */
[----:B------:R-:W-:Y:S01]  /*5d80*/  FFMA R68, R67, R62, R68 ;  /* 0x0000003e43447223 */ /* 0x000fe20000000044 */
[----:B------:R-:W-:Y:S01]  /*5d90*/  FFMA R85, R9, R59, R74 ;  /* 0x0000003b09557223 */ /* 0x000fe2000000004a */
[----:B------:R-:W1:Y:S01]  /*5da0*/  LDS R62, [R2+-0xe0] ;  /* 0xffff2000023e7984 */ /* 0x000e620000000800 */
[----:B------:R-:W-:Y:S01]  /*5db0*/  FFMA R79, R35, R56, R72 ;  /* 0x00000038234f7223 */ /* 0x000fe20000000048 */
[-C--:B------:R-:W-:Y:S01]  /*5dc0*/  FFMA R72, R40, R61.reuse, R81 ;  /* 0x0000003d28487223 */ /* 0x080fe20000000051 */
[----:B------:R-:W-:-:S02]  /*5dd0*/  FFMA R64, R46, R61, R85 ;  /* 0x0000003d2e407223 */ /* 0x000fc40000000055 */
[----:B------:R-:W-:Y:S01]  /*5de0*/  FFMA R87, R50, R59, R79 ;  /* 0x0000003b32577223 */ /* 0x000fe2000000004f */
[-C--:B------:R-:W-:Y:S01]  /*5df0*/  FFMA R81, R27, R58.reuse, R72 ;  /* 0x0000003a1b517223 */ /* 0x080fe20000000048 */
[----:B------:R-:W-:Y:S01]  /*5e00*/  LDS R79, [R2+0x118] ;  /* 0x00011800024f7984 */ /* 0x000fe20000000800 */
[----:B------:R-:W-:-:S03]  /*5e10*/  FFMA R64, R73, R58, R64 ;  /* 0x0000003a49407223 */ /* 0x000fc60000000040 */
[----:B------:R-:W-:Y:S01]  /*5e20*/  LDS R72, [R2+-0x2d4] ;  /* 0xfffd2c0002487984 */ /* 0x000fe20000000800 */
[----:B0-----:R-:W-:Y:S01]  /*5e30*/  FFMA R83, R63, R56, R68 ;  /* 0x000000383f537223 */ /* 0x001fe20000000044 */
[----:B------:R-:W-:Y:S02]  /*5e40*/  FFMA R68, R44, R61, R87 ;  /* 0x0000003d2c447223 */ /* 0x000fe40000000057 */
[----:B------:R-:W0:Y:S01]  /*5e50*/  LDS R56, [R2+0x1c] ;  /* 0x00001c0002387984 */ /* 0x000e220000000800 */
[----:B-1----:R-:W-:-:S03]  /*5e60*/  FFMA R83, R62, R59, R83 ;  /* 0x0000003b3e537223 */ /* 0x002fc60000000053 */
[----:B------:R-:W1:Y:S01]  /*5e70*/  LDS R59, [R2+0x214] ;  /* 0x00021400023b7984 */ /* 0x000e620000000800 */
[----:B0-----:R-:W-:Y:S01]  /*5e80*/  FFMA R74, R56, R61, R83 ;  /* 0x0000003d384a7223 */ /* 0x001fe20000000053 */
[----:B------:R-:W-:Y:S01]  /*5e90*/  FFMA R61, R29, R58, R68 ;  /* 0x0000003a1d3d7223 */ /* 0x000fe20000000044 */
[-C--:B------:R-:W-:Y:S01]  /*5ea0*/  FFMA R83, R65, R60.reuse, R64 ;  /* 0x0000003c41537223 */ /* 0x080fe20000000040 */
[----:B------:R-:W-:Y:S01]  /*5eb0*/  FFMA R68, R28, R60, R81 ;  /* 0x0000003c1c447223 */ /* 0x000fe20000000051 */
[----:B------:R-:W-:Y:S01]  /*5ec0*/  FFMA R74, R79, R58, R74 ;  /* 0x0000003a4f4a7223 */ /* 0x000fe2000000004a */
[----:B------:R-:W-:Y:S01]  /*5ed0*/  FFMA R64, R30, R60, R61 ;  /* 0x0000003c1e407223 */ /* 0x000fe2000000003d */
[----:B------:R-:W0:Y:S01]  /*5ee0*/  LDS R58, [R31+UR4+-0x10] ;  /* 0xfffff0041f3a7984 */ /* 0x000e220008000800 */
[----:B------:R-:W-:Y:S01]  /*5ef0*/  FFMA R66, R66, R54, R83 ;  /* 0x0000003642427223 */ /* 0x000fe20000000053 */
[----:B-1----:R-:W-:Y:S01]  /*5f00*/  FFMA R61, R59, R60, R74 ;  /* 0x0000003c3b3d7223 */ /* 0x002fe2000000004a */
[-C--:B------:R-:W-:Y:S01]  /*5f10*/  FFMA R74, R71, R54.reuse, R64 ;  /* 0x00000036474a7223 */ /* 0x080fe20000000040 */
[----:B------:R-:W-:Y:S01]  /*5f20*/  LDS R81, [R31+UR4+-0x4] ;  /* 0xfffffc041f517984 */ /* 0x000fe20008000800 */
[-C--:B------:R-:W-:Y:S01]  /*5f30*/  FFMA R68, R67, R54.reuse, R68 ;  /* 0x0000003643447223 */ /* 0x080fe20000000044 */
[----:B------:R-:W-:-:S02]  /*5f40*/  FFMA R72, R72, R54, R61 ;  /* 0x0000003648487223 */ /* 0x000fc4000000003d */
[----:B------:R-:W1:Y:S04]  /*5f50*/  LDS R71, [R2+-0x1d8] ;  /* 0xfffe280002477984 */ /* 0x000e680000000800 */
[----:B------:R-:W2:Y:S04]  /*5f60*/  LDS R64, [R2+-0xdc] ;  /* 0xffff240002407984 */ /* 0x000ea80000000800 */
[----:B------:R-:W3:Y:S04]  /*5f70*/  LDS R61, [R31+UR4+0x8] ;  /* 0x000008041f3d7984 */ /* 0x000ee80008000800 */
[----:B------:R-:W4:Y:S04]  /*5f80*/  LDS R60, [R2+0x20] ;  /* 0x00002000023c7984 */ /* 0x000f280000000800 */
[----:B------:R-:W5:Y:S04]  /*5f90*/  LDS R54, [R31+UR4+0x14] ;  /* 0x000014041f367984 */ /* 0x000f680008000800 */
[----:B------:R-:W5:Y:S01]  /*5fa0*/  LDS R67, [R2+0x11c] ;  /* 0x00011c0002437984 */ /* 0x000f620000000800 */
[-C--:B0-----:R-:W-:Y:S01]  /*5fb0*/  FFMA R75, R6, R58.reuse, R75 ;  /* 0x0000003a064b7223 */ /* 0x081fe2000000004b */
[----:B------:R-:W-:-:S02]  /*5fc0*/  FFMA R52, R52, R58, R77 ;  /* 0x0000003a34347223 */ /* 0x000fc4000000004d */
[----:B------:R-:W0:Y:S01]  /*5fd0*/  LDS R6, [R31+UR4+0x20] ;  /* 0x000020041f067984 */ /* 0x000e220008000800 */
[-C--:B------:R-:W-:Y:S01]  /*5fe0*/  FFMA R77, R35, R58.reuse, R66 ;  /* 0x0000003a234d7223 */ /* 0x080fe20000000042 */
[-C--:B------:R-:W-:Y:S01]  /*5ff0*/  FFMA R69, R69, R58.reuse, R70 ;  /* 0x0000003a45457223 */ /* 0x080fe20000000046 */
[-C--:B------:R-:W-:Y:S01]  /*6000*/  FFMA R33, R33, R58.reuse, R74 ;  /* 0x0000003a21217223 */ /* 0x080fe2000000004a */
[----:B------:R5:W0:Y:S01]  /*6010*/  LDS R35, [R2+0x218] ;  /* 0x0002180002237984 */ /* 0x000a220000000800 */
[-C--:B------:R-:W-:Y:S01]  /*6020*/  FFMA R63, R63, R58.reuse, R68 ;  /* 0x0000003a3f3f7223 */ /* 0x080fe20000000044 */
[----:B-1----:R-:W-:Y:S01]  /*6030*/  FFMA R71, R71, R58, R72 ;  /* 0x0000003a47477223 */ /* 0x002fe20000000048 */
[----:B------:R-:W-:Y:S01]  /*6040*/  UIADD3 UR4, UPT, UPT, UR4, 0x48, URZ ;  /* 0x0000004804047890 */ /* 0x000fe2000fffe0ff */
[-C--:B------:R-:W-:Y:S01]  /*6050*/  FFMA R77, R50, R81.reuse, R77 ;  /* 0x00000051324d7223 */ /* 0x080fe2000000004d */
[-C--:B------:R-:W-:Y:S01]  /*6060*/  FFMA R4, R4, R81.reuse, R75 ;  /* 0x0000005104047223 */ /* 0x080fe2000000004b */
[-C--:B------:R-:W-:Y:S01]  /*6070*/  FFMA R69, R26, R81.reuse, R69 ;  /* 0x000000511a457223 */ /* 0x080fe20000000045 */
[-C--:B------:R-:W-:Y:S01]  /*6080*/  FFMA R9, R9, R81.reuse, R52 ;  /* 0x0000005109097223 */ /* 0x080fe20000000034 */
[-C--:B------:R-:W-:Y:S01]  /*6090*/  FFMA R33, R48, R81.reuse, R33 ;  /* 0x0000005130217223 */ /* 0x080fe20000000021 */
[-C--:B------:R-:W-:Y:S01]  /*60a0*/  FFMA R63, R62, R81.reuse, R63 ;  /* 0x000000513e3f7223 */ /* 0x080fe2000000003f */
[----:B--2---:R-:W-:Y:S01]  /*60b0*/  FFMA R71, R64, R81, R71 ;  /* 0x0000005140477223 */ /* 0x004fe20000000047 */
[----:B------:R-:W-:Y:S01]  /*60c0*/  UISETP.NE.AND UP0, UPT, UR4, 0x4a4, UPT ;  /* 0x000004a40400788c */ /* 0x000fe2000bf05270 */
[-C--:B---3--:R-:W-:Y:S01]  /*60d0*/  FFMA R44, R44, R61.reuse, R77 ;  /* 0x0000003d2c2c7223 */ /* 0x088fe2000000004d */
[-C--:B------:R-:W-:Y:S01]  /*60e0*/  FFMA R4, R3, R61.reuse, R4 ;  /* 0x0000003d03047223 */ /* 0x080fe20000000004 */
[-C--:B------:R-:W-:Y:S01]  /*60f0*/  FFMA R8, R8, R61.reuse, R69 ;  /* 0x0000003d08087223 */ /* 0x080fe20000000045 */
[-C--:B------:R-:W-:Y:S01]  /*6100*/  FFMA R46, R46, R61.reuse, R9 ;  /* 0x0000003d2e2e7223 */ /* 0x080fe20000000009 */
[-C--:B------:R-:W-:Y:S01]  /*6110*/  FFMA R40, R40, R61.reuse, R33 ;  /* 0x0000003d28287223 */ /* 0x080fe20000000021 */
[-C--:B------:R-:W-:Y:S01]  /*6120*/  FFMA R56, R56, R61.reuse, R63 ;  /* 0x0000003d38387223 */ /* 0x080fe2000000003f */
[----:B----4-:R-:W-:Y:S01]  /*6130*/  FFMA R60, R60, R61, R71 ;  /* 0x0000003d3c3c7223 */ /* 0x010fe20000000047 */
[-C--:B-----5:R-:W-:Y:S01]  /*6140*/  FFMA R29, R29, R54.reuse, R44 ;  /* 0x000000361d1d7223 */ /* 0x0a0fe2000000002c */
[-C--:B------:R-:W-:Y:S01]  /*6150*/  FFMA R5, R5, R54.reuse, R4 ;  /* 0x0000003605057223 */ /* 0x080fe20000000004 */
[-C--:B------:R-:W-:Y:S01]  /*6160*/  FFMA R8, R7, R54.reuse, R8 ;  /* 0x0000003607087223 */ /* 0x080fe20000000008 */
[-C--:B------:R-:W-:Y:S01]  /*6170*/  FFMA R46, R73, R54.reuse, R46 ;  /* 0x00000036492e7223 */ /* 0x080fe2000000002e */
[-C--:B------:R-:W-:Y:S01]  /*6180*/  FFMA R3, R27, R54.reuse, R40 ;  /* 0x000000361b037223 */ /* 0x080fe20000000028 */
[-C--:B------:R-:W-:Y:S01]  /*6190*/  FFMA R56, R79, R54.reuse, R56 ;  /* 0x000000364f387223 */ /* 0x080fe20000000038 */
[----:B------:R-:W-:Y:S01]  /*61a0*/  FFMA R60, R67, R54, R60 ;  /* 0x00000036433c7223 */ /* 0x000fe2000000003c */
[----:B------:R-:W-:-:S02]  /*61b0*/  VIADD R2, R2, 0x5e8 ;  /* 0x000005e802027836 */ /* 0x000fc40000000000 */
[-C--:B0-----:R-:W-:Y:S01]  /*61c0*/  FFMA R27, R30, R6.reuse, R29 ;  /* 0x000000061e1b7223 */ /* 0x081fe2000000001d */
[-C--:B------:R-:W-:Y:S01]  /*61d0*/  FFMA R24, R24, R6.reuse, R5 ;  /* 0x0000000618187223 */ /* 0x080fe20000000005 */
[-C--:B------:R-:W-:Y:S01]  /*61e0*/  FFMA R25, R25, R6.reuse, R8 ;  /* 0x0000000619197223 */ /* 0x080fe20000000008 */
[-C--:B------:R-:W-:Y:S01]  /*61f0*/  FFMA R26, R65, R6.reuse, R46 ;  /* 0x00000006411a7223 */ /* 0x080fe2000000002e */
[-C--:B------:R-:W-:Y:S01]  /*6200*/  FFMA R28, R28, R6.reuse, R3 ;  /* 0x000000061c1c7223 */ /* 0x080fe20000000003 */
[-C--:B------:R-:W-:Y:S01]  /*6210*/  FFMA R29, R59, R6.reuse, R56 ;  /* 0x000000063b1d7223 */ /* 0x080fe20000000038 */
[----:B------:R-:W-:Y:S01]  /*6220*/  FFMA R30, R35, R6, R60 ;  /* 0x00000006231e7223 */ /* 0x000fe2000000003c */
[----:B------:R-:W-:Y:S06]  /*6230*/  BRA.U UP0, `(.L_x_22) ;  /* 0xfffffff100d87547 */ /* 0x000fec000b83ffff */
[----:B------:R-:W-:-:S05]  /*6240*/  VIADD R23, R23, 0x1 ;  /* 0x0000000117177836 */ /* 0x000fca0000000000 */
[----:B------:R-:W-:-:S13]  /*6250*/  ISETP.NE.AND P3, PT, R23, 0x3, PT ;  /* 0x000000031700780c */ /* 0x000fda0003f65270 */
[----:B------:R-:W-:Y:S05]  /*6260*/  @P3 BRA `(.L_x_23) ;  /* 0xffffffa800603947 */ /* 0x000fea000383ffff */
[----:B------:R-:W0:Y:S01]  /*6270*/  S2R R5, SR_TID.Y ;  /* 0x0000000000057919 */ /* 0x000e220000002200 */
[----:B------:R-:W1:Y:S01]  /*6280*/  LDC.64 R2, c[0x0][0x390] ;  /* 0x0000e400ff027b82 */ /* 0x000e620000000a00 */
[----:B0-----:R-:W-:-:S04]  /*6290*/  IMAD R5, R42, 0x7, R5 ;  /* 0x000000072a057824 */ /* 0x001fc800078e0205 */
[----:B------:R-:W-:-:S04]  /*62a0*/  IMAD R5, R5, 0x7, RZ ;  /* 0x0000000705057824 */ /* 0x000fc800078e02ff */
[----:B-1----:R-:W-:-:S05]  /*62b0*/  IMAD.WIDE.U32 R2, R5, 0x4, R2 ;  /* 0x0000000405027825 */ /* 0x002fca00078e0002 */
[----:B------:R-:W-:Y:S04]  /*62c0*/  STG.E desc[UR6][R2.64], R24 ;  /* 0x0000001802007986 */ /* 0x000fe8000c101906 */
[----:B------:R-:W-:Y:S04]  /*62d0*/  STG.E desc[UR6][R2.64+0x4], R25 ;  /* 0x0000041902007986 */ /* 0x000fe8000c101906 */
[----:B------:R-:W-:Y:S04]  /*62e0*/  STG.E desc[UR6][R2.64+0x8], R26 ;  /* 0x0000081a02007986 */ /* 0x000fe8000c101906 */
[----:B------:R-:W-:Y:S04]  /*62f0*/  STG.E desc[UR6][R2.64+0xc], R27 ;  /* 0x00000c1b02007986 */ /* 0x000fe8000c101906 */
[----:B------:R-:W-:Y:S04]  /*6300*/  STG.E desc[UR6][R2.64+0x10], R28 ;  /* 0x0000101c02007986 */ /* 0x000fe8000c101906 */
[----:B------:R-:W-:Y:S04]  /*6310*/  STG.E desc[UR6][R2.64+0x14], R29 ;  /* 0x0000141d02007986 */ /* 0x000fe8000c101906 */
[----:B------:R-:W-:Y:S01]  /*6320*/  STG.E desc[UR6][R2.64+0x18], R30 ;  /* 0x0000181e02007986 */ /* 0x000fe2000c101906 */
[----:B------:R-:W-:Y:S05]  /*6330*/  EXIT ;  /* 0x000000000000794d */ /* 0x000fea0003800000 */
.L_x_24:
        /* <DEDUP_REMOVED lines=12> */
.L_x_26:


//--------------------- .nv.shared._Z6conv2dPfPKfS_ --------------------------
	.section	.nv.shared._Z6conv2dPfPKfS_,"aw",@nobits
	.sectionflags	@""
	.align	16
	.zero		1024


//--------------------- .nv.shared.reserved.0     --------------------------
	.section	.nv.shared.reserved.0,"aw",@nobits
	.weak		__nv_reservedSMEM_offset_0_alias
	.size		__nv_reservedSMEM_offset_0_alias, 0, 64
	.other		__nv_reservedSMEM_offset_0_alias,@"STO_CUDA_RESERVED_SHARED STV_DEFAULT"
__nv_reservedSMEM_offset_0_alias:
	.zero		0
	.zero		64


//--------------------- .nv.shared.default_function_kernel0 --------------------------
	.section	.nv.shared.default_function_kernel0,"aw",@nobits
	.sectionflags	@""
	.align	16
.nv.shared.default_function_kernel0:
	.zero		29824


//--------------------- .nv.constant0._Z6conv2dPfPKfS_ --------------------------
	.section	.nv.constant0._Z6conv2dPfPKfS_,"a",@progbits
	.sectionflags	@""
	.align	4
.nv.constant0._Z6conv2dPfPKfS_:
	.zero		920


//--------------------- .nv.constant0.default_function_kernel0 --------------------------
	.section	.nv.constant0.default_function_kernel0,"a",@progbits
	.sectionflags	@""
	.align	4
.nv.constant0.default_function_kernel0:
	.zero		920


//--------------------- SYMBOLS --------------------------

	.type		.nv.reservedSmem.offset0,@object
	.size		.nv.reservedSmem.offset0,0x4
	.type		.nv.reservedSmem.cap,@object
	.size		.nv.reservedSmem.cap,0x4
